def gluon_wgmma(
    a_ptr,
    b_ptr,
    c_ptr,
    M,
    N,
    K,
    stride_am,
    stride_bk,
    stride_cm,
    BLOCK_M: gl.constexpr,
    BLOCK_N: gl.constexpr,
    BLOCK_K: gl.constexpr,
    DTYPE: gl.constexpr,
    A_LAYOUT: gl.constexpr,
    B_LAYOUT: gl.constexpr,
    C_LAYOUT: gl.constexpr,
    B_SHAPE: gl.constexpr,
    TRANS_B: gl.constexpr,
    NUM_BUFFERS: gl.constexpr,
    NUM_WARPS: gl.constexpr,
):
    a_desc = tma.make_tensor_descriptor(
        a_ptr, [M, K], [stride_am, 1], [BLOCK_M, BLOCK_K], A_LAYOUT
    )
    b_desc = tma.make_tensor_descriptor(
        b_ptr,
        [N, K] if TRANS_B else [K, N],
        [stride_bk, 1],
        B_SHAPE,
        B_LAYOUT,
    )
    c_desc = tma.make_tensor_descriptor(
        c_ptr, [M, N], [stride_cm, 1], [BLOCK_M, BLOCK_N], C_LAYOUT
    )

    a_bufs = gl.allocate_shared_memory(
        DTYPE, [NUM_BUFFERS, BLOCK_M, BLOCK_K], A_LAYOUT
    )
    b_bufs = gl.allocate_shared_memory(DTYPE, [NUM_BUFFERS] + B_SHAPE, B_LAYOUT)

    pid_m = gl.program_id(0)
    pid_n = gl.program_id(1)
    off_m = pid_m * BLOCK_M
    off_n = pid_n * BLOCK_N

    mma_layout: gl.constexpr = pick_wgmma_layout(DTYPE, BLOCK_M, BLOCK_N, NUM_WARPS)
    acc = warpgroup_mma_init(
        gl.zeros((BLOCK_M, BLOCK_N), dtype=gl.float32, layout=mma_layout)
    )

    bars = gl.allocate_shared_memory(
        gl.int64, [NUM_BUFFERS, 1], mbarrier.MBarrierLayout()
    )
    for i in gl.static_range(NUM_BUFFERS):
        mbarrier.init(bars.index(i), count=1)
    idx = 0
    phase = 0

    for k in range(0, K, BLOCK_K):
        a = a_bufs.index(idx)
        b = b_bufs.index(idx)
        bar = bars.index(idx)
        mbarrier.expect(bar, a_desc.block_type.nbytes + b_desc.block_type.nbytes)
        tma.async_copy_global_to_shared(a_desc, [off_m, k], bar, a)
        tma.async_copy_global_to_shared(
            b_desc, [off_n, k] if TRANS_B else [k, off_n], bar, b
        )
        mbarrier.wait(bar, phase=phase)

        if TRANS_B:
            b = b.permute((1, 0))
        acc = warpgroup_mma_wait(num_outstanding=0, deps=(acc,))
        acc = warpgroup_mma(a, b, acc, is_async=True)

        idx += 1
        if idx == NUM_BUFFERS:
            idx = 0
            phase ^= 1

    acc = warpgroup_mma_wait(num_outstanding=0, deps=(acc,))
    for i in gl.static_range(NUM_BUFFERS):
        mbarrier.invalidate(bars.index(i))

    c_smem = gl.allocate_shared_memory(DTYPE, [BLOCK_M, BLOCK_N], C_LAYOUT)
    c_smem.store(acc.to(DTYPE))
    fence_async_shared()
    tma.async_copy_shared_to_global(c_desc, [off_m, off_n], c_smem)
    tma.store_wait(pendings=0)

# config = {"BLOCK_K": 32, "BLOCK_M": 256, "BLOCK_N": 128, "arch": "sm_90", "dtype": "fp8e4m3", "num_buffers": 1, "num_warps": 4, "trans_b": 1}
# arch = sm_90


// ===== COMPILED SASS (sm_90a) =====

	.target	sm_90a

	.elftype	@"ET_EXEC"


//--------------------- .note.nv.tkinfo           --------------------------
	.section	.note.nv.tkinfo,"",@"SHT_NOTE"
	.sectionflags	@"SHF_NOTE_NV_TKINFO"
	.tkinfo
        /*0018*/ 	.word	0x00000002
        /*0030*/ 	.string	""
        /*0030*/ 	.string	"ptxas"
        /*0030*/ 	.string	"Cuda compilation tools, release 13.0, V13.0.88"
        /*0030*/ 	.string	"Build cuda_13.0.r13.0/compiler.36424714_0"
        /*0030*/ 	.string	"-v  -suppress-debug-info  -lineinfo  -arch sm_90a "



//--------------------- .note.nv.cuinfo           --------------------------
	.section	.note.nv.cuinfo,"",@"SHT_NOTE"
	.sectionflags	@"SHF_NOTE_NV_CUINFO"
        /*0018*/ 	.short	0x0002
        /*001a*/ 	.short	0x005a
        /*001c*/ 	.short	0x0082
	.zero		2


//--------------------- .nv.info                  --------------------------
	.section	.nv.info,"",@"SHT_CUDA_INFO"
	.align	4


	//----- nvinfo : EIATTR_REGCOUNT
	.align		4
        /*0000*/ 	.byte	0x04, 0x2f
        /*0002*/ 	.short	(.L_1 - .L_0)
	.align		4
.L_0:
        /*0004*/ 	.word	index@(gluon_wgmma)
        /*0008*/ 	.word	0x000000ff


	//----- nvinfo : EIATTR_FRAME_SIZE
	.align		4
.L_1:
        /*000c*/ 	.byte	0x04, 0x11
        /*000e*/ 	.short	(.L_3 - .L_2)
	.align		4
.L_2:
        /*0010*/ 	.word	index@(gluon_wgmma)
        /*0014*/ 	.word	0x00000200


	//----- nvinfo : EIATTR_MIN_STACK_SIZE
	.align		4
.L_3:
        /*0018*/ 	.byte	0x04, 0x12
        /*001a*/ 	.short	(.L_5 - .L_4)
	.align		4
.L_4:
        /*001c*/ 	.word	index@(gluon_wgmma)
        /*0020*/ 	.word	0x00000200
.L_5:


//--------------------- .nv.compat                --------------------------
	.section	.nv.compat,"",@"SHT_CUDA_COMPAT_INFO"
	.align	4
        /*0000*/ 	.byte	0x02, 0x09, 0x01, 0x00, 0x02, 0x02, 0x04, 0x00, 0x02, 0x05, 0x05, 0x00, 0x03, 0x07, 0x01, 0x01
        /*0010*/ 	.byte	0x02, 0x03, 0x03, 0x00, 0x02, 0x06, 0x01, 0x00, 0x04, 0x0b, 0x08, 0x00, 0x00, 0x00, 0x00, 0x00
        /*0020*/ 	.byte	0x00, 0x00, 0x00, 0x00


//--------------------- .nv.info.gluon_wgmma      --------------------------
	.section	.nv.info.gluon_wgmma,"",@"SHT_CUDA_INFO"
	.sectionflags	@""
	.align	4


	//----- nvinfo : EIATTR_CUDA_API_VERSION
	.align		4
        /*0000*/ 	.byte	0x04, 0x37
        /*0002*/ 	.short	(.L_7 - .L_6)
.L_6:
        /*0004*/ 	.word	0x00000082


	//----- nvinfo : EIATTR_KPARAM_INFO
	.align		4
.L_7:
        /*0008*/ 	.byte	0x04, 0x17
        /*000a*/ 	.short	(.L_9 - .L_8)
.L_8:
        /*000c*/ 	.word	0x00000000
        /*0010*/ 	.short	0x000a
        /*0012*/ 	.short	0x0048
        /*0014*/ 	.byte	0x00, 0xf4, 0x21, 0x00


	//----- nvinfo : EIATTR_KPARAM_INFO
	.align		4
.L_9:
        /*0018*/ 	.byte	0x04, 0x17
        /*001a*/ 	.short	(.L_11 - .L_10)
.L_10:
        /*001c*/ 	.word	0x00000000
        /*0020*/ 	.short	0x0009
        /*0022*/ 	.short	0x0040
        /*0024*/ 	.byte	0x00, 0xf4, 0x21, 0x00


	//----- nvinfo : EIATTR_KPARAM_INFO
	.align		4
.L_11:
        /*0028*/ 	.byte	0x04, 0x17
        /*002a*/ 	.short	(.L_13 - .L_12)
.L_12:
        /*002c*/ 	.word	0x00000000
        /*0030*/ 	.short	0x0008
        /*0032*/ 	.short	0x0038
        /*0034*/ 	.byte	0x00, 0xf0, 0x21, 0x00


	//----- nvinfo : EIATTR_KPARAM_INFO
	.align		4
.L_13:
        /*0038*/ 	.byte	0x04, 0x17
        /*003a*/ 	.short	(.L_15 - .L_14)
.L_14:
        /*003c*/ 	.word	0x00000000
        /*0040*/ 	.short	0x0007
        /*0042*/ 	.short	0x0030
        /*0044*/ 	.byte	0x00, 0xf0, 0x21, 0x00


	//----- nvinfo : EIATTR_KPARAM_INFO
	.align		4
.L_15:
        /*0048*/ 	.byte	0x04, 0x17
        /*004a*/ 	.short	(.L_17 - .L_16)
.L_16:
        /*004c*/ 	.word	0x00000000
        /*0050*/ 	.short	0x0006
        /*0052*/ 	.short	0x0028
        /*0054*/ 	.byte	0x00, 0xf0, 0x21, 0x00


	//----- nvinfo : EIATTR_KPARAM_INFO
	.align		4
.L_17:
        /*0058*/ 	.byte	0x04, 0x17
        /*005a*/ 	.short	(.L_19 - .L_18)
.L_18:
        /*005c*/ 	.word	0x00000000
        /*0060*/ 	.short	0x0005
        /*0062*/ 	.short	0x0020
        /*0064*/ 	.byte	0x00, 0xf0, 0x11, 0x00


	//----- nvinfo : EIATTR_KPARAM_INFO
	.align		4
.L_19:
        /*0068*/ 	.byte	0x04, 0x17
        /*006a*/ 	.short	(.L_21 - .L_20)
.L_20:
        /*006c*/ 	.word	0x00000000
        /*0070*/ 	.short	0x0004
        /*0072*/ 	.short	0x001c
        /*0074*/ 	.byte	0x00, 0xf0, 0x11, 0x00


	//----- nvinfo : EIATTR_KPARAM_INFO
	.align		4
.L_21:
        /*0078*/ 	.byte	0x04, 0x17
        /*007a*/ 	.short	(.L_23 - .L_22)
.L_22:
        /*007c*/ 	.word	0x00000000
        /*0080*/ 	.short	0x0003
        /*0082*/ 	.short	0x0018
        /*0084*/ 	.byte	0x00, 0xf0, 0x11, 0x00


	//----- nvinfo : EIATTR_KPARAM_INFO
	.align		4
.L_23:
        /*0088*/ 	.byte	0x04, 0x17
        /*008a*/ 	.short	(.L_25 - .L_24)
.L_24:
        /*008c*/ 	.word	0x00000000
        /*0090*/ 	.short	0x0002
        /*0092*/ 	.short	0x0010
        /*0094*/ 	.byte	0x00, 0xf4, 0x21, 0x00


	//----- nvinfo : EIATTR_KPARAM_INFO
	.align		4
.L_25:
        /*0098*/ 	.byte	0x04, 0x17
        /*009a*/ 	.short	(.L_27 - .L_26)
.L_26:
        /*009c*/ 	.word	0x00000000
        /*00a0*/ 	.short	0x0001
        /*00a2*/ 	.short	0x0008
        /*00a4*/ 	.byte	0x00, 0xf4, 0x21, 0x00


	//----- nvinfo : EIATTR_KPARAM_INFO
	.align		4
.L_27:
        /*00a8*/ 	.byte	0x04, 0x17
        /*00aa*/ 	.short	(.L_29 - .L_28)
.L_28:
        /*00ac*/ 	.word	0x00000000
        /*00b0*/ 	.short	0x0000
        /*00b2*/ 	.short	0x0000
        /*00b4*/ 	.byte	0x00, 0xf4, 0x21, 0x00


	//----- nvinfo : EIATTR_SPARSE_MMA_MASK
	.align		4
.L_29:
        /*00b8*/ 	.byte	0x03, 0x50
        /*00ba*/ 	.short	0x0000


	//----- nvinfo : EIATTR_MAXREG_COUNT
	.align		4
        /*00bc*/ 	.byte	0x03, 0x1b
        /*00be*/ 	.short	0x00ff


	//----- nvinfo : EIATTR_NUM_BARRIERS
	.align		4
        /*00c0*/ 	.byte	0x02, 0x4c
        /*00c2*/ 	.byte	0x01
	.zero		1


	//----- nvinfo : EIATTR_ANNOTATIONS
	.align		4
        /*00c4*/ 	.byte	0x04, 0x55
        /*00c6*/ 	.short	(.L_31 - .L_30)


	//   ....[0]....
.L_30:
        /*00c8*/ 	.word	0x00000001
        /*00cc*/ 	.byte	0xa0, 0x10, 0x00, 0x00, 0x01, 0x00, 0x00, 0x00, 0xe0, 0x10, 0x00, 0x00, 0x01, 0x00, 0x00, 0x00
        /* <DEDUP_REMOVED lines=162> */
        /*0afc*/ 	.byte	0xb0, 0x37, 0x00, 0x00, 0x01, 0x00, 0x00, 0x00, 0xd0, 0x37, 0x00, 0x00


	//----- nvinfo : EIATTR_MERCURY_ISA_VERSION
	.align		4
.L_31:
        /*0b08*/ 	.byte	0x03, 0x5f
        /*0b0a*/ 	.short	0x0101


	//----- nvinfo : EIATTR_INT_WARP_WIDE_INSTR_OFFSETS
	.align		4
        /*0b0c*/ 	.byte	0x04, 0x31
        /*0b0e*/ 	.short	(.L_33 - .L_32)


	//   ....[0]....
.L_32:
        /*0b10*/ 	.word	0x00001b70


	//   ....[1]....
        /*0b14*/ 	.word	0x00001c00


	//   ....[2]....
        /*0b18*/ 	.word	0x00002810


	//   ....[3]....
        /*0b1c*/ 	.word	0x00002820


	//   ....[4]....
        /*0b20*/ 	.word	0x00002830


	//   ....[5]....
        /*0b24*/ 	.word	0x00002840


	//   ....[6]....
        /*0b28*/ 	.word	0x00003a30


	//   ....[7]....
        /*0b2c*/ 	.word	0x00003a50


	//----- nvinfo : EIATTR_COOP_GROUP_MASK_REGIDS
	.align		4
.L_33:
        /*0b30*/ 	.byte	0x04, 0x29
        /*0b32*/ 	.short	(.L_35 - .L_34)


	//   ....[0]....
.L_34:
        /*0b34*/ 	.word	0xffffffff


	//   ....[1]....
        /*0b38*/ 	.word	0xffffffff


	//   ....[2]....
        /*0b3c*/ 	.word	0xffffffff


	//----- nvinfo : EIATTR_COOP_GROUP_INSTR_OFFSETS
	.align		4
.L_35:
        /*0b40*/ 	.byte	0x04, 0x28
        /*0b42*/ 	.short	(.L_37 - .L_36)


	//   ....[0]....
.L_36:
        /*0b44*/ 	.word	0x00000140


	//   ....[1]....
        /*0b48*/ 	.word	0x000006f0


	//   ....[2]....
        /*0b4c*/ 	.word	0x00000cc0


	//----- nvinfo : EIATTR_MBARRIER_INSTR_OFFSETS
	.align		4
.L_37:
        /*0b50*/ 	.byte	0x04, 0x39
        /*0b52*/ 	.short	(.L_39 - .L_38)


	//   ....[0]....
.L_38:
        /*0b54*/ 	.word	0x00001ca0
        /*0b58*/ 	.word	0x000000ff
        /*0b5c*/ 	.word	0x00003000
        /*0b60*/ 	.short	0x0100
        /*0b62*/ 	.byte	0x08
	.zero		1


	//   ....[1]....
        /*0b64*/ 	.word	0x00002950
        /*0b68*/ 	.word	0x000000ff
        /*0b6c*/ 	.word	0x00003000
        /*0b70*/ 	.short	0x010a
        /*0b72*/ 	.byte	0x08
	.zero		1


	//   ....[2]....
        /*0b74*/ 	.word	0x00003360
        /*0b78*/ 	.word	0x000000ff
        /*0b7c*/ 	.word	0x00003000
        /*0b80*/ 	.short	0x0108
        /*0b82*/ 	.byte	0x08
	.zero		1


	//   ....[3]....
        /*0b84*/ 	.word	0x000049c0
        /*0b88*/ 	.word	0x000000ff
        /*0b8c*/ 	.word	0x00003000
        /*0b90*/ 	.short	0x010a
        /*0b92*/ 	.byte	0x08
	.zero		1


	//----- nvinfo : EIATTR_NUM_MBARRIERS
	.align		4
.L_39:
        /*0b94*/ 	.byte	0x03, 0x38
        /*0b96*/ 	.short	0x0001


	//----- nvinfo : EIATTR_EXIT_INSTR_OFFSETS
	.align		4
        /*0b98*/ 	.byte	0x04, 0x1c
        /*0b9a*/ 	.short	(.L_41 - .L_40)


	//   ....[0]....
.L_40:
        /*0b9c*/ 	.word	0x000049b0


	//----- nvinfo : EIATTR_REQNTID
	.align		4
.L_41:
        /*0ba0*/ 	.byte	0x04, 0x10
        /*0ba2*/ 	.short	(.L_43 - .L_42)
.L_42:
        /*0ba4*/ 	.word	0x00000080
        /*0ba8*/ 	.word	0x00000001
        /*0bac*/ 	.word	0x00000001


	//----- nvinfo : EIATTR_CRS_STACK_SIZE
	.align		4
.L_43:
        /*0bb0*/ 	.byte	0x04, 0x1e
        /*0bb2*/ 	.short	(.L_45 - .L_44)
.L_44:
        /*0bb4*/ 	.word	0x00000000


	//----- nvinfo : EIATTR_CBANK_PARAM_SIZE
	.align		4
.L_45:
        /*0bb8*/ 	.byte	0x03, 0x19
        /*0bba*/ 	.short	0x0050


	//----- nvinfo : EIATTR_PARAM_CBANK
	.align		4
        /*0bbc*/ 	.byte	0x04, 0x0a
        /*0bbe*/ 	.short	(.L_47 - .L_46)
	.align		4
.L_46:
        /*0bc0*/ 	.word	index@(.nv.constant0.gluon_wgmma)
        /*0bc4*/ 	.short	0x0210
        /*0bc6*/ 	.short	0x0050


	//----- nvinfo : EIATTR_SW_WAR
	.align		4
.L_47:
        /*0bc8*/ 	.byte	0x04, 0x36
        /*0bca*/ 	.short	(.L_49 - .L_48)
.L_48:
        /*0bcc*/ 	.word	0x00000008
.L_49:


//--------------------- .nv.callgraph             --------------------------
	.section	.nv.callgraph,"",@"SHT_CUDA_CALLGRAPH"
	.align	4
	.sectionentsize	8
	.align		4
        /*0000*/ 	.word	0x00000000
	.align		4
        /*0004*/ 	.word	0xffffffff
	.align		4
        /*0008*/ 	.word	0x00000000
	.align		4
        /*000c*/ 	.word	0xfffffffe
	.align		4
        /*0010*/ 	.word	0x00000000
	.align		4
        /*0014*/ 	.word	0xfffffffd
	.align		4
        /*0018*/ 	.word	0x00000000
	.align		4
        /*001c*/ 	.word	0xfffffffc


//--------------------- .text.gluon_wgmma         --------------------------
	.section	.text.gluon_wgmma,"ax",@progbits
	.align	128
        .global         gluon_wgmma
        .type           gluon_wgmma,@function
        .size           gluon_wgmma,(.L_x_53 - gluon_wgmma)
        .other          gluon_wgmma,@"STO_CUDA_ENTRY STV_DEFAULT"
gluon_wgmma:
.text.gluon_wgmma:
[----:B------:R-:W1:Y:S01]  /*0000*/  LDC R1, c[0x0][0x28] ;  /* 0x00000a00ff017b82 */ /* 0x000e620000000800 */
[----:B------:R-:W2:Y:S07]  /*0010*/  S2R R7, SR_TID.X ;  /* 0x0000000000077919 */ /* 0x000eae0000002100 */
[----:B------:R-:W3:Y:S01]  /*0020*/  S2UR UR4, SR_CgaCtaId ;  /* 0x00000000000479c3 */ /* 0x000ee20000008800 */
[----:B------:R-:W-:Y:S01]  /*0030*/  UMOV UR8, 0x400 ;  /* 0x0000040000087882 */ /* 0x000fe20000000000 */
[----:B------:R-:W-:Y:S01]  /*0040*/  ULDC UR6, c[0x0][0xc] ;  /* 0x0000030000067ab9 */ /* 0x000fe20000000800 */
[----:B------:R-:W-:Y:S01]  /*0050*/  BSSY B0, `(.L_x_0) ;  /* 0x000001f000007945 */ /* 0x000fe20003800000 */
[----:B-1----:R-:W-:-:S04]  /*0060*/  VIADD R1, R1, 0xfffffe00 ;  /* 0xfffffe0001017836 */ /* 0x002fc80000000000 */
[----:B------:R-:W1:Y:S08]  /*0070*/  LDC R12, c[0x0][0x230] ;  /* 0x00008c00ff0c7b82 */ /* 0x000e700000000800 */
[----:B------:R-:W-:Y:S08]  /*0080*/  S2UR UR22, SR_CTAID.Y ;  /* 0x00000000001679c3 */ /* 0x000ff00000002600 */
[----:B------:R-:W4:Y:S01]  /*0090*/  S2UR UR5, SR_CTAID.Z ;  /* 0x00000000000579c3 */ /* 0x000f220000002700 */
[----:B---3--:R-:W-:-:S03]  /*00a0*/  ULEA UR8, UR4, UR8, 0x18 ;  /* 0x0000000804087291 */ /* 0x008fc6000f8ec03f */
[----:B------:R-:W-:Y:S01]  /*00b0*/  ULDC UR4, c[0x0][0x10] ;  /* 0x0000040000047ab9 */ /* 0x000fe20000000800 */
[----:B--2---:R-:W-:-:S03]  /*00c0*/  LOP3.LUT R3, R7, 0x7f, RZ, 0xc0, !PT ;  /* 0x0000007f07037812 */ /* 0x004fc600078ec0ff */
[----:B------:R-:W2:Y:S01]  /*00d0*/  S2UR UR21, SR_CTAID.X ;  /* 0x00000000001579c3 */ /* 0x000ea20000002500 */
[----:B-1----:R-:W-:Y:S01]  /*00e0*/  VIADD R6, R12, 0xffffffff ;  /* 0xffffffff0c067836 */ /* 0x002fe20000000000 */
[C---:B------:R-:W-:Y:S02]  /*00f0*/  ISETP.GE.U32.AND P0, PT, R3.reuse, 0x20, PT ;  /* 0x000000200300780c */ /* 0x040fe40003f06070 */
[C---:B------:R-:W-:Y:S02]  /*0100*/  ISETP.NE.U32.AND P2, PT, R3.reuse, RZ, PT ;  /* 0x000000ff0300720c */ /* 0x040fe40003f45070 */
[----:B------:R-:W-:Y:S02]  /*0110*/  LEA R2, R3, UR8, 0x2 ;  /* 0x0000000803027c11 */ /* 0x000fe4000f8e10ff */
[----:B------:R-:W1:Y:S07]  /*0120*/  LDC R8, c[0x0][0x228] ;  /* 0x00008a00ff087b82 */ /* 0x000e6e0000000800 */
[----:B------:R3:W-:Y:S01]  /*0130*/  @!P0 STS [R2], RZ ;  /* 0x000000ff02008388 */ /* 0x0007e20000000800 */
[----:B------:R-:W-:-:S03]  /*0140*/  NOP ;  /* 0x0000000000007918 */ /* 0x000fc60000000000 */
[----:B------:R3:W-:Y:S01]  /*0150*/  @!P2 STS [UR8+0x20], R6 ;  /* 0x00002006ff00a988 */ /* 0x0007e20008000808 */
[----:B----4-:R-:W-:-:S04]  /*0160*/  UIMAD UR4, UR5, UR4, UR22 ;  /* 0x00000004050472a4 */ /* 0x010fc8000f8e0216 */
[----:B--2---:R-:W-:-:S03]  /*0170*/  UIMAD UR4, UR4, UR6, UR21 ;  /* 0x00000006040472a4 */ /* 0x004fc6000f8e0215 */
[----:B------:R-:W-:Y:S01]  /*0180*/  ULDC.64 UR6, c[0x0][0x250] ;  /* 0x0000940000067ab9 */ /* 0x000fe20000000a00 */
[----:B------:R-:W-:Y:S01]  /*0190*/  UIMAD UR4, UR4, 0x180, URZ ;  /* 0x00000180040478a4 */ /* 0x000fe2000f8e023f */
[----:B-1----:R-:W-:-:S03]  /*01a0*/  VIADD R8, R8, 0xffffffff ;  /* 0xffffffff08087836 */ /* 0x002fc60000000000 */
[----:B------:R-:W-:-:S04]  /*01b0*/  UIADD3 UR16, UP0, UR4, UR6, URZ ;  /* 0x0000000604107290 */ /* 0x000fc8000ff1e03f */
[----:B------:R-:W-:Y:S01]  /*01c0*/  ULEA.HI.X.SX32 UR17, UR4, UR7, 0x1, UP0 ;  /* 0x0000000704117291 */ /* 0x000fe200080f0e3f */
[----:B---3--:R-:W-:Y:S11]  /*01d0*/  @P2 BRA `(.L_x_1) ;  /* 0x0000000000182947 */ /* 0x008ff60003800000 */
[----:B------:R-:W1:Y:S01]  /*01e0*/  LDS R0, [UR8+0x8] ;  /* 0x00000808ff007984 */ /* 0x000e620008000800 */
[----:B------:R-:W2:Y:S01]  /*01f0*/  LDC.64 R10, c[0x0][0x210] ;  /* 0x00008400ff0a7b82 */ /* 0x000ea20000000a00 */
[----:B------:R-:W-:Y:S02]  /*0200*/  IMAD.MOV.U32 R5, RZ, RZ, 0x70 ;  /* 0x00000070ff057424 */ /* 0x000fe400078e00ff */
[----:B--2---:R2:W-:Y:S03]  /*0210*/  STS.64 [UR8], R10 ;  /* 0x0000000aff007988 */ /* 0x0045e60008000a08 */
[----:B-1----:R-:W-:-:S05]  /*0220*/  LOP3.LUT R0, R0, 0x10, R5, 0xd8, !PT ;  /* 0x0000001000007812 */ /* 0x002fca00078ed805 */
[----:B------:R2:W-:Y:S02]  /*0230*/  STS [UR8+0x8], R0 ;  /* 0x00000800ff007988 */ /* 0x0005e40008000808 */
.L_x_1:
[----:B------:R-:W-:Y:S05]  /*0240*/  BSYNC B0 ;  /* 0x0000000000007941 */ /* 0x000fea0003800000 */
.L_x_0:
[----:B------:R-:W-:Y:S04]  /*0250*/  BSSY B0, `(.L_x_2) ;  /* 0x000000a000007945 */ /* 0x000fe80003800000 */
[----:B------:R-:W-:Y:S05]  /*0260*/  @P2 BRA `(.L_x_3) ;  /* 0x0000000000202947 */ /* 0x000fea0003800000 */
[----:B--2---:R-:W1:Y:S01]  /*0270*/  LDS R0, [UR8+0x34] ;  /* 0x00003408ff007984 */ /* 0x004e620008000800 */
[----:B------:R-:W-:Y:S02]  /*0280*/  IMAD.MOV.U32 R5, RZ, RZ, 0x1f000000 ;  /* 0x1f000000ff057424 */ /* 0x000fe400078e00ff */
[----:B------:R-:W-:Y:S01]  /*0290*/  @!P2 IMAD.MOV.U32 R4, RZ, RZ, 0xff ;  /* 0x000000ffff04a424 */ /* 0x000fe200078e00ff */
[----:B------:R-:W2:Y:S02]  /*02a0*/  @!P2 LDS R9, [UR8+0x38] ;  /* 0x00003808ff09a984 */ /* 0x000ea40008000800 */
[----:B-1----:R-:W-:Y:S02]  /*02b0*/  LOP3.LUT R0, R0, 0xff000000, R5, 0xb8, !PT ;  /* 0xff00000000007812 */ /* 0x002fe400078eb805 */
[----:B--2---:R-:W-:-:S03]  /*02c0*/  @!P2 LOP3.LUT R4, R9, 0xff, R4, 0xb8, !PT ;  /* 0x000000ff0904a812 */ /* 0x004fc600078eb804 */
[----:B------:R1:W-:Y:S04]  /*02d0*/  STS [UR8+0x34], R0 ;  /* 0x00003400ff007988 */ /* 0x0003e80008000808 */
[----:B------:R1:W-:Y:S02]  /*02e0*/  @!P2 STS [UR8+0x38], R4 ;  /* 0x00003804ff00a988 */ /* 0x0003e40008000808 */
.L_x_3:
[----:B------:R-:W-:Y:S05]  /*02f0*/  BSYNC B0 ;  /* 0x0000000000007941 */ /* 0x000fea0003800000 */
.L_x_2:
[----:B------:R-:W-:Y:S04]  /*0300*/  BSSY B0, `(.L_x_4) ;  /* 0x000000a000007945 */ /* 0x000fe80003800000 */
[----:B------:R-:W-:Y:S05]  /*0310*/  @P2 BRA `(.L_x_5) ;  /* 0x0000000000202947 */ /* 0x000fea0003800000 */
[----:B-12---:R-:W1:Y:S01]  /*0320*/  LDS R0, [UR8+0x1c] ;  /* 0x00001c08ff007984 */ /* 0x006e620008000800 */
[----:B------:R-:W2:Y:S03]  /*0330*/  LDC.64 R10, c[0x0][0x238] ;  /* 0x00008e00ff0a7b82 */ /* 0x000ea60000000a00 */
[----:B------:R3:W-:Y:S01]  /*0340*/  STS [UR8+0x24], R8 ;  /* 0x00002408ff007988 */ /* 0x0007e20008000808 */
[--C-:B--2---:R-:W-:Y:S02]  /*0350*/  SHF.R.U32.HI R5, RZ, 0x4, R11.reuse ;  /* 0x00000004ff057819 */ /* 0x104fe4000001160b */
[----:B------:R-:W-:-:S05]  /*0360*/  SHF.R.U64 R4, R10, 0x4, R11 ;  /* 0x000000040a047819 */ /* 0x000fca000000120b */
[----:B------:R3:W-:Y:S01]  /*0370*/  STS [UR8+0xc], R4 ;  /* 0x00000c04ff007988 */ /* 0x0007e20008000808 */
[----:B-1----:R-:W-:-:S05]  /*0380*/  LOP3.LUT R0, R0, 0xf, R5, 0xb8, !PT ;  /* 0x0000000f00007812 */ /* 0x002fca00078eb805 */
[----:B------:R3:W-:Y:S02]  /*0390*/  STS [UR8+0x1c], R0 ;  /* 0x00001c00ff007988 */ /* 0x0007e40008000808 */
.L_x_5:
[----:B------:R-:W-:Y:S05]  /*03a0*/  BSYNC B0 ;  /* 0x0000000000007941 */ /* 0x000fea0003800000 */
.L_x_4:
[----:B------:R-:W-:Y:S04]  /*03b0*/  BSSY B1, `(.L_x_6) ;  /* 0x000001e000017945 */ /* 0x000fe80003800000 */
[----:B------:R-:W-:Y:S01]  /*03c0*/  BSSY B0, `(.L_x_7) ;  /* 0x0000019000007945 */ /* 0x000fe20003800000 */
[----:B-123--:R-:W-:-:S03]  /*03d0*/  IMAD.MOV.U32 R0, RZ, RZ, RZ ;  /* 0x000000ffff007224 */ /* 0x00efc600078e00ff */
[----:B------:R-:W-:Y:S05]  /*03e0*/  @P2 BRA `(.L_x_8) ;  /* 0x00000000001c2947 */ /* 0x000fea0003800000 */
[----:B------:R-:W1:Y:S02]  /*03f0*/  LDS R4, [UR8+0x34] ;  /* 0x00003408ff047984 */ /* 0x000e640008000800 */
[----:B-1----:R-:W-:-:S05]  /*0400*/  LOP3.LUT R4, R4, 0x7, RZ, 0xb8, !PT ;  /* 0x0000000704047812 */ /* 0x002fca00078eb8ff */
[----:B------:R1:W-:Y:S01]  /*0410*/  STS [UR8+0x34], R4 ;  /* 0x00003404ff007988 */ /* 0x0003e20008000808 */
[----:B------:R-:W-:Y:S05]  /*0420*/  @P2 BRA `(.L_x_9) ;  /* 0x00000000001c2947 */ /* 0x000fea0003800000 */
[----:B-1----:R-:W1:Y:S02]  /*0430*/  LDS R4, [UR8+0x34] ;  /* 0x00003408ff047984 */ /* 0x002e640008000800 */
[----:B-1----:R-:W-:-:S05]  /*0440*/  LOP3.LUT R4, R4, 0x38, RZ, 0xb8, !PT ;  /* 0x0000003804047812 */ /* 0x002fca00078eb8ff */
[----:B------:R1:W-:Y:S02]  /*0450*/  STS [UR8+0x34], R4 ;  /* 0x00003404ff007988 */ /* 0x0003e40008000808 */
.L_x_8:
[----:B------:R-:W-:Y:S05]  /*0460*/  @P2 BRA `(.L_x_10) ;  /* 0x00000000001c2947 */ /* 0x000fea0003800000 */
[----:B-1----:R-:W1:Y:S02]  /*0470*/  LDS R4, [UR8+0x8] ;  /* 0x00000808ff047984 */ /* 0x002e640008000800 */
[----:B-1----:R-:W-:-:S05]  /*0480*/  LOP3.LUT R4, R4, 0x780, RZ, 0xb8, !PT ;  /* 0x0000078004047812 */ /* 0x002fca00078eb8ff */
[----:B------:R2:W-:Y:S02]  /*0490*/  STS [UR8+0x8], R4 ;  /* 0x00000804ff007988 */ /* 0x0005e40008000808 */
.L_x_9:
[----:B------:R-:W-:Y:S05]  /*04a0*/  @P2 BRA `(.L_x_11) ;  /* 0x0000000000282947 */ /* 0x000fea0003800000 */
[----:B-12---:R-:W1:Y:S02]  /*04b0*/  LDS R4, [UR8+0x8] ;  /* 0x00000808ff047984 */ /* 0x006e640008000800 */
[----:B-1----:R-:W-:-:S05]  /*04c0*/  LOP3.LUT R4, R4, 0x1800, RZ, 0xb8, !PT ;  /* 0x0000180004047812 */ /* 0x002fca00078eb8ff */
[----:B------:R2:W-:Y:S02]  /*04d0*/  STS [UR8+0x8], R4 ;  /* 0x00000804ff007988 */ /* 0x0005e40008000808 */
.L_x_10:
[----:B------:R-:W-:Y:S05]  /*04e0*/  @P2 BREAK B0 ;  /* 0x0000000000002942 */ /* 0x000fea0003800000 */
[----:B------:R-:W-:Y:S05]  /*04f0*/  @P2 BRA `(.L_x_12) ;  /* 0x0000000000242947 */ /* 0x000fea0003800000 */
[----:B------:R-:W3:Y:S01]  /*0500*/  LDS R5, [UR8+0x8] ;  /* 0x00000808ff057984 */ /* 0x000ee20008000800 */
[----:B-12---:R-:W-:-:S05]  /*0510*/  IMAD.MOV.U32 R4, RZ, RZ, 0x6000 ;  /* 0x00006000ff047424 */ /* 0x006fca00078e00ff */
[----:B---3--:R-:W-:-:S04]  /*0520*/  LOP3.LUT R4, R5, 0x2000, R4, 0xd8, !PT ;  /* 0x0000200005047812 */ /* 0x008fc800078ed804 */
[----:B------:R-:W-:-:S05]  /*0530*/  LOP3.LUT R4, R4, 0x400000, RZ, 0xb8, !PT ;  /* 0x0040000004047812 */ /* 0x000fca00078eb8ff */
[----:B------:R3:W-:Y:S02]  /*0540*/  STS [UR8+0x8], R4 ;  /* 0x00000804ff007988 */ /* 0x0007e40008000808 */
.L_x_11:
[----:B------:R-:W-:Y:S05]  /*0550*/  BSYNC B0 ;  /* 0x0000000000007941 */ /* 0x000fea0003800000 */
.L_x_7:
[----:B-123--:R-:W1:Y:S02]  /*0560*/  @!P2 LDS R4, [UR8+0x8] ;  /* 0x00000808ff04a984 */ /* 0x00ee640008000800 */
[----:B-1----:R-:W-:-:S05]  /*0570*/  @!P2 LOP3.LUT R4, R4, 0x8000, RZ, 0xb8, !PT ;  /* 0x000080000404a812 */ /* 0x002fca00078eb8ff */
[----:B------:R3:W-:Y:S02]  /*0580*/  @!P2 STS [UR8+0x8], R4 ;  /* 0x00000804ff00a988 */ /* 0x0007e40008000808 */
.L_x_12:
[----:B------:R-:W-:Y:S05]  /*0590*/  BSYNC B1 ;  /* 0x0000000000017941 */ /* 0x000fea0003800000 */
.L_x_6:
[----:B------:R-:W-:Y:S05]  /*05a0*/  WARPSYNC.ALL ;  /* 0x0000000000007948 */ /* 0x000fea0003800000 */
[----:B------:R-:W-:Y:S05]  /*05b0*/  @P0 BRA `(.L_x_13) ;  /* 0x0000000000280947 */ /* 0x000fea0003800000 */
[----:B-123--:R-:W1:Y:S01]  /*05c0*/  S2R R4, SR_LANEID ;  /* 0x0000000000047919 */ /* 0x00ee620000000000 */
[----:B------:R-:W-:Y:S05]  /*05d0*/  WARPSYNC.ALL ;  /* 0x0000000000007948 */ /* 0x000fea0003800000 */
[----:B-1----:R-:W-:-:S05]  /*05e0*/  IMAD.SHL.U32 R9, R4, 0x4, RZ ;  /* 0x0000000404097824 */ /* 0x002fca00078e00ff */
[----:B------:R-:W1:Y:S01]  /*05f0*/  LDS R11, [R9+UR8] ;  /* 0x00000008090b7984 */ /* 0x000e620008000800 */
[----:B------:R-:W-:-:S05]  /*0600*/  IADD3 R4, P1, R9, UR16, RZ ;  /* 0x0000001009047c10 */ /* 0x000fca000ff3e0ff */
[----:B------:R-:W-:-:S05]  /*0610*/  IMAD.X R5, RZ, RZ, UR17, P1 ;  /* 0x00000011ff057e24 */ /* 0x000fca00088e06ff */
[----:B-1----:R4:W5:Y:S01]  /*0620*/  ATOMG.E.EXCH.STRONG.GPU PT, RZ, [R4], R11 ;  /* 0x0000000b04ff73a8 */ /* 0x00296200041ee100 */
[----:B------:R-:W-:-:S04]  /*0630*/  DEPBAR {5,4,3,2,1,0} ;  /* 0x0000003f0000791a */ /* 0x000fc80000000000 */
[----:B------:R4:W-:Y:S01]  /*0640*/  UTMACCTL.IV [UR16] ;  /* 0x00000000100079b9 */ /* 0x0009e20008000000 */
[----:B------:R-:W-:Y:S01]  /*0650*/  NOP ;  /* 0x0000000000007918 */ /* 0x000fe20000000000 */
.L_x_13:
[----:B------:R-:W-:Y:S05]  /*0660*/  @P0 BRA `(.L_x_14) ;  /* 0x00000000000c0947 */ /* 0x000fea0003800000 */
[----:B------:R0:W-:Y:S01]  /*0670*/  UTMACMDFLUSH ;  /* 0x00000000000079b7 */ /* 0x0001e20000000000 */
[----:B------:R-:W-:Y:S05]  /*0680*/  @P0 BRA `(.L_x_14) ;  /* 0x0000000000040947 */ /* 0x000fea0003800000 */
[----:B------:R-:W-:-:S04]  /*0690*/  DEPBAR.LE SB0, 0x0 ;  /* 0x000080000000791a */ /* 0x000fc80000000000 */
.L_x_14:
[----:B------:R-:W-:Y:S05]  /*06a0*/  WARPSYNC.ALL ;  /* 0x0000000000007948 */ /* 0x000fea0003800000 */
[----:B-----5:R-:W-:Y:S06]  /*06b0*/  BAR.SYNC.DEFER_BLOCKING 0x0 ;  /* 0x0000000000007b1d */ /* 0x020fec0000010000 */
[----:B------:R-:W-:Y:S02]  /*06c0*/  BSSY B1, `(.L_x_15) ;  /* 0x000000b000017945 */ /* 0x000fe40003800000 */
[----:B------:R-:W-:Y:S06]  /*06d0*/  BAR.SYNC.DEFER_BLOCKING 0x0 ;  /* 0x0000000000007b1d */ /* 0x000fec0000010000 */
[----:B------:R1:W-:Y:S01]  /*06e0*/  @!P0 STS [R2], RZ ;  /* 0x000000ff02008388 */ /* 0x0003e20000000800 */
[----:B------:R-:W-:Y:S01]  /*06f0*/  NOP ;  /* 0x0000000000007918 */ /* 0x000fe20000000000 */
[----:B------:R-:W-:Y:S05]  /*0700*/  @P2 BRA `(.L_x_16) ;  /* 0x0000000000182947 */ /* 0x000fea0003800000 */
[----:B-1234-:R-:W1:Y:S01]  /*0710*/  LDS R4, [UR8+0x8] ;  /* 0x00000808ff047984 */ /* 0x01ee620008000800 */
[----:B------:R-:W2:Y:S01]  /*0720*/  LDC.64 R10, c[0x0][0x218] ;  /* 0x00008600ff0a7b82 */ /* 0x000ea20000000a00 */
[----:B------:R-:W-:Y:S02]  /*0730*/  IMAD.MOV.U32 R5, RZ, RZ, 0x70 ;  /* 0x00000070ff057424 */ /* 0x000fe400078e00ff */
[----:B--2---:R2:W-:Y:S03]  /*0740*/  STS.64 [UR8], R10 ;  /* 0x0000000aff007988 */ /* 0x0045e60008000a08 */
[----:B-1----:R-:W-:-:S05]  /*0750*/  LOP3.LUT R4, R4, 0x10, R5, 0xd8, !PT ;  /* 0x0000001004047812 */ /* 0x002fca00078ed805 */
[----:B------:R2:W-:Y:S02]  /*0760*/  STS [UR8+0x8], R4 ;  /* 0x00000804ff007988 */ /* 0x0005e40008000808 */
.L_x_16:
[----:B----4-:R-:W-:Y:S05]  /*0770*/  BSYNC B1 ;  /* 0x0000000000017941 */ /* 0x010fea0003800000 */
.L_x_15:
[----:B------:R-:W-:Y:S04]  /*0780*/  BSSY B2, `(.L_x_17) ;  /* 0x000000f000027945 */ /* 0x000fe80003800000 */
[----:B------:R-:W-:Y:S04]  /*0790*/  BSSY B1, `(.L_x_18) ;  /* 0x000000c000017945 */ /* 0x000fe80003800000 */
[----:B------:R-:W-:Y:S05]  /*07a0*/  @P2 BRA `(.L_x_19) ;  /* 0x0000000000282947 */ /* 0x000fea0003800000 */
[----:B-123--:R-:W1:Y:S01]  /*07b0*/  LDS R4, [UR8+0x34] ;  /* 0x00003408ff047984 */ /* 0x00ee620008000800 */
[----:B------:R-:W-:Y:S01]  /*07c0*/  IMAD.MOV.U32 R5, RZ, RZ, 0x1f000000 ;  /* 0x1f000000ff057424 */ /* 0x000fe200078e00ff */
[----:B------:R-:W-:Y:S05]  /*07d0*/  @P2 BREAK B1 ;  /* 0x0000000000012942 */ /* 0x000fea0003800000 */
[----:B-1----:R-:W-:-:S05]  /*07e0*/  LOP3.LUT R4, R4, 0xff000000, R5, 0xb8, !PT ;  /* 0xff00000004047812 */ /* 0x002fca00078eb805 */
[----:B------:R1:W-:Y:S01]  /*07f0*/  STS [UR8+0x34], R4 ;  /* 0x00003404ff007988 */ /* 0x0003e20008000808 */
[----:B------:R-:W-:Y:S05]  /*0800*/  @P2 BRA `(.L_x_20) ;  /* 0x0000000000182947 */ /* 0x000fea0003800000 */
[----:B------:R-:W2:Y:S01]  /*0810*/  LDS R5, [UR8+0x38] ;  /* 0x00003808ff057984 */ /* 0x000ea20008000800 */
[----:B-1----:R-:W-:-:S05]  /*0820*/  IMAD.MOV.U32 R4, RZ, RZ, 0x7f ;  /* 0x0000007fff047424 */ /* 0x002fca00078e00ff */
[----:B--2---:R-:W-:-:S05]  /*0830*/  LOP3.LUT R4, R5, 0xff, R4, 0xb8, !PT ;  /* 0x000000ff05047812 */ /* 0x004fca00078eb804 */
[----:B------:R4:W-:Y:S02]  /*0840*/  STS [UR8+0x38], R4 ;  /* 0x00003804ff007988 */ /* 0x0009e40008000808 */
.L_x_19:
[----:B------:R-:W-:Y:S05]  /*0850*/  BSYNC B1 ;  /* 0x0000000000017941 */ /* 0x000fea0003800000 */
.L_x_18:
[----:B------:R1:W-:Y:S02]  /*0860*/  @!P2 STS [UR8+0x20], R6 ;  /* 0x00002006ff00a988 */ /* 0x0003e40008000808 */
.L_x_20:
[----:B------:R-:W-:Y:S05]  /*0870*/  BSYNC B2 ;  /* 0x0000000000027941 */ /* 0x000fea0003800000 */
.L_x_17:
[----:B------:R-:W-:Y:S05]  /*0880*/  WARPSYNC.ALL ;  /* 0x0000000000007948 */ /* 0x000fea0003800000 */
[----:B-1----:R-:W1:Y:S01]  /*0890*/  LDC R6, c[0x0][0x22c] ;  /* 0x00008b00ff067b82 */ /* 0x002e620000000800 */
[----:B------:R-:W-:Y:S01]  /*08a0*/  BSSY B2, `(.L_x_21) ;  /* 0x000000b000027945 */ /* 0x000fe20003800000 */
[----:B-1----:R-:W-:-:S03]  /*08b0*/  VIADD R6, R6, 0xffffffff ;  /* 0xffffffff06067836 */ /* 0x002fc60000000000 */
[----:B------:R-:W-:Y:S05]  /*08c0*/  @P2 BRA `(.L_x_22) ;  /* 0x0000000000202947 */ /* 0x000fea0003800000 */
[----:B--234-:R-:W1:Y:S01]  /*08d0*/  LDS R4, [UR8+0x1c] ;  /* 0x00001c08ff047984 */ /* 0x01ce620008000800 */
[----:B------:R-:W2:Y:S03]  /*08e0*/  LDC.64 R10, c[0x0][0x240] ;  /* 0x00009000ff0a7b82 */ /* 0x000ea60000000a00 */
[----:B------:R3:W-:Y:S01]  /*08f0*/  STS [UR8+0x24], R6 ;  /* 0x00002406ff007988 */ /* 0x0007e20008000808 */
[--C-:B--2---:R-:W-:Y:S02]  /*0900*/  SHF.R.U32.HI R9, RZ, 0x4, R11.reuse ;  /* 0x00000004ff097819 */ /* 0x104fe4000001160b */
[----:B------:R-:W-:-:S05]  /*0910*/  SHF.R.U64 R5, R10, 0x4, R11 ;  /* 0x000000040a057819 */ /* 0x000fca000000120b */
[----:B------:R3:W-:Y:S01]  /*0920*/  STS [UR8+0xc], R5 ;  /* 0x00000c05ff007988 */ /* 0x0007e20008000808 */
[----:B-1----:R-:W-:-:S05]  /*0930*/  LOP3.LUT R4, R4, 0xf, R9, 0xb8, !PT ;  /* 0x0000000f04047812 */ /* 0x002fca00078eb809 */
[----:B------:R3:W-:Y:S02]  /*0940*/  STS [UR8+0x1c], R4 ;  /* 0x00001c04ff007988 */ /* 0x0007e40008000808 */
.L_x_22:
[----:B------:R-:W-:Y:S05]  /*0950*/  BSYNC B2 ;  /* 0x0000000000027941 */ /* 0x000fea0003800000 */
.L_x_21:
[----:B------:R-:W-:Y:S04]  /*0960*/  BSSY B3, `(.L_x_23) ;  /* 0x000001d000037945 */ /* 0x000fe80003800000 */
[----:B------:R-:W-:Y:S04]  /*0970*/  BSSY B2, `(.L_x_24) ;  /* 0x0000018000027945 */ /* 0x000fe80003800000 */
[----:B------:R-:W-:Y:S05]  /*0980*/  @P2 BRA `(.L_x_25) ;  /* 0x00000000001c2947 */ /* 0x000fea0003800000 */
[----:B--234-:R-:W1:Y:S02]  /*0990*/  LDS R4, [UR8+0x34] ;  /* 0x00003408ff047984 */ /* 0x01ce640008000800 */
[----:B-1----:R-:W-:-:S05]  /*09a0*/  LOP3.LUT R4, R4, 0x7, RZ, 0xb8, !PT ;  /* 0x0000000704047812 */ /* 0x002fca00078eb8ff */
[----:B------:R1:W-:Y:S01]  /*09b0*/  STS [UR8+0x34], R4 ;  /* 0x00003404ff007988 */ /* 0x0003e20008000808 */
[----:B------:R-:W-:Y:S05]  /*09c0*/  @P2 BRA `(.L_x_26) ;  /* 0x00000000001c2947 */ /* 0x000fea0003800000 */
[----:B-1----:R-:W1:Y:S02]  /*09d0*/  LDS R4, [UR8+0x34] ;  /* 0x00003408ff047984 */ /* 0x002e640008000800 */
[----:B-1----:R-:W-:-:S05]  /*09e0*/  LOP3.LUT R4, R4, 0x38, RZ, 0xb8, !PT ;  /* 0x0000003804047812 */ /* 0x002fca00078eb8ff */
[----:B------:R1:W-:Y:S02]  /*09f0*/  STS [UR8+0x34], R4 ;  /* 0x00003404ff007988 */ /* 0x0003e40008000808 */
.L_x_25:
[----:B------:R-:W-:Y:S05]  /*0a00*/  @P2 BRA `(.L_x_27) ;  /* 0x00000000001c2947 */ /* 0x000fea0003800000 */
[----:B-1234-:R-:W1:Y:S02]  /*0a10*/  LDS R4, [UR8+0x8] ;  /* 0x00000808ff047984 */ /* 0x01ee640008000800 */
[----:B-1----:R-:W-:-:S05]  /*0a20*/  LOP3.LUT R4, R4, 0x780, RZ, 0xb8, !PT ;  /* 0x0000078004047812 */ /* 0x002fca00078eb8ff */
[----:B------:R2:W-:Y:S02]  /*0a30*/  STS [UR8+0x8], R4 ;  /* 0x00000804ff007988 */ /* 0x0005e40008000808 */
.L_x_26:
[----:B------:R-:W-:Y:S05]  /*0a40*/  @P2 BRA `(.L_x_28) ;  /* 0x0000000000282947 */ /* 0x000fea0003800000 */
[----:B-12---:R-:W1:Y:S02]  /*0a50*/  LDS R4, [UR8+0x8] ;  /* 0x00000808ff047984 */ /* 0x006e640008000800 */
[----:B-1----:R-:W-:-:S05]  /*0a60*/  LOP3.LUT R4, R4, 0x1800, RZ, 0xb8, !PT ;  /* 0x0000180004047812 */ /* 0x002fca00078eb8ff */
[----:B------:R1:W-:Y:S02]  /*0a70*/  STS [UR8+0x8], R4 ;  /* 0x00000804ff007988 */ /* 0x0003e40008000808 */
.L_x_27:
[----:B------:R-:W-:Y:S05]  /*0a80*/  @P2 BREAK B2 ;  /* 0x0000000000022942 */ /* 0x000fea0003800000 */
[----:B------:R-:W-:Y:S05]  /*0a90*/  @P2 BRA `(.L_x_29) ;  /* 0x0000000000242947 */ /* 0x000fea0003800000 */
[----:B-1234-:R-:W1:Y:S01]  /*0aa0*/  LDS R4, [UR8+0x8] ;  /* 0x00000808ff047984 */ /* 0x01ee620008000800 */
[----:B------:R-:W-:-:S05]  /*0ab0*/  IMAD.MOV.U32 R5, RZ, RZ, 0x6000 ;  /* 0x00006000ff057424 */ /* 0x000fca00078e00ff */
[----:B-1----:R-:W-:-:S04]  /*0ac0*/  LOP3.LUT R4, R4, 0x2000, R5, 0xd8, !PT ;  /* 0x0000200004047812 */ /* 0x002fc800078ed805 */
[----:B------:R-:W-:-:S05]  /*0ad0*/  LOP3.LUT R4, R4, 0x400000, RZ, 0xb8, !PT ;  /* 0x0040000004047812 */ /* 0x000fca00078eb8ff */
[----:B------:R3:W-:Y:S02]  /*0ae0*/  STS [UR8+0x8], R4 ;  /* 0x00000804ff007988 */ /* 0x0007e40008000808 */
.L_x_28:
[----:B------:R-:W-:Y:S05]  /*0af0*/  BSYNC B2 ;  /* 0x0000000000027941 */ /* 0x000fea0003800000 */
.L_x_24:
[----:B-123--:R-:W1:Y:S02]  /*0b00*/  @!P2 LDS R4, [UR8+0x8] ;  /* 0x00000808ff04a984 */ /* 0x00ee640008000800 */
[----:B-1----:R-:W-:-:S05]  /*0b10*/  @!P2 LOP3.LUT R4, R4, 0x8000, RZ, 0xb8, !PT ;  /* 0x000080000404a812 */ /* 0x002fca00078eb8ff */
[----:B------:R1:W-:Y:S02]  /*0b20*/  @!P2 STS [UR8+0x8], R4 ;  /* 0x00000804ff00a988 */ /* 0x0003e40008000808 */
.L_x_29:
[----:B------:R-:W-:Y:S05]  /*0b30*/  BSYNC B3 ;  /* 0x0000000000037941 */ /* 0x000fea0003800000 */
.L_x_23:
[----:B------:R-:W-:Y:S05]  /*0b40*/  WARPSYNC.ALL ;  /* 0x0000000000007948 */ /* 0x000fea0003800000 */
[----:B------:R-:W-:-:S04]  /*0b50*/  UIADD3 UR19, UR4, 0x80, URZ ;  /* 0x0000008004137890 */ /* 0x000fc8000fffe03f */
[----:B------:R-:W-:-:S04]  /*0b60*/  UIADD3 UR18, UP0, UR19, UR6, URZ ;  /* 0x0000000613127290 */ /* 0x000fc8000ff1e03f */
[----:B------:R-:W-:Y:S01]  /*0b70*/  ULEA.HI.X.SX32 UR19, UR19, UR7, 0x1, UP0 ;  /* 0x0000000713137291 */ /* 0x000fe200080f0e3f */
[----:B------:R-:W-:Y:S11]  /*0b80*/  @P0 BRA `(.L_x_30) ;  /* 0x0000000000280947 */ /* 0x000ff60003800000 */
[----:B-1234-:R-:W1:Y:S01]  /*0b90*/  S2R R4, SR_LANEID ;  /* 0x0000000000047919 */ /* 0x01ee620000000000 */
        /* <DEDUP_REMOVED lines=9> */
.L_x_30:
[----:B------:R-:W-:Y:S05]  /*0c30*/  @P0 BRA `(.L_x_31) ;  /* 0x00000000000c0947 */ /* 0x000fea0003800000 */
[----:B------:R0:W-:Y:S01]  /*0c40*/  UTMACMDFLUSH ;  /* 0x00000000000079b7 */ /* 0x0001e20000000000 */
[----:B------:R-:W-:Y:S05]  /*0c50*/  @P0 BRA `(.L_x_31) ;  /* 0x0000000000040947 */ /* 0x000fea0003800000 */
[----:B------:R-:W-:-:S04]  /*0c60*/  DEPBAR.LE SB0, 0x0 ;  /* 0x000080000000791a */ /* 0x000fc80000000000 */
.L_x_31:
[----:B------:R-:W-:Y:S05]  /*0c70*/  WARPSYNC.ALL ;  /* 0x0000000000007948 */ /* 0x000fea0003800000 */
[----:B-----5:R-:W-:Y:S06]  /*0c80*/  BAR.SYNC.DEFER_BLOCKING 0x0 ;  /* 0x0000000000007b1d */ /* 0x020fec0000010000 */
[----:B------:R-:W-:Y:S02]  /*0c90*/  BSSY B3, `(.L_x_32) ;  /* 0x000000b000037945 */ /* 0x000fe40003800000 */
[----:B------:R-:W-:Y:S06]  /*0ca0*/  BAR.SYNC.DEFER_BLOCKING 0x0 ;  /* 0x0000000000007b1d */ /* 0x000fec0000010000 */
[----:B------:R1:W-:Y:S01]  /*0cb0*/  @!P0 STS [R2], RZ ;  /* 0x000000ff02008388 */ /* 0x0003e20000000800 */
[----:B------:R-:W-:Y:S01]  /*0cc0*/  NOP ;  /* 0x0000000000007918 */ /* 0x000fe20000000000 */
[----:B------:R-:W-:Y:S05]  /*0cd0*/  @P2 BRA `(.L_x_33) ;  /* 0x0000000000182947 */ /* 0x000fea0003800000 */
[----:B-1----:R-:W1:Y:S01]  /*0ce0*/  LDS R2, [UR8+0x8] ;  /* 0x00000808ff027984 */ /* 0x002e620008000800 */
[----:B--2---:R-:W2:Y:S01]  /*0cf0*/  LDC.64 R10, c[0x0][0x220] ;  /* 0x00008800ff0a7b82 */ /* 0x004ea20000000a00 */
[----:B---3--:R-:W-:Y:S02]  /*0d00*/  IMAD.MOV.U32 R5, RZ, RZ, 0x70 ;  /* 0x00000070ff057424 */ /* 0x008fe400078e00ff */
[----:B--2---:R2:W-:Y:S03]  /*0d10*/  STS.64 [UR8], R10 ;  /* 0x0000000aff007988 */ /* 0x0045e60008000a08 */
[----:B-1----:R-:W-:-:S05]  /*0d20*/  LOP3.LUT R2, R2, 0x10, R5, 0xd8, !PT ;  /* 0x0000001002027812 */ /* 0x002fca00078ed805 */
[----:B------:R2:W-:Y:S02]  /*0d30*/  STS [UR8+0x8], R2 ;  /* 0x00000802ff007988 */ /* 0x0005e40008000808 */
.L_x_33:
[----:B-1----:R-:W-:Y:S05]  /*0d40*/  BSYNC B3 ;  /* 0x0000000000037941 */ /* 0x002fea0003800000 */
.L_x_32:
[----:B------:R-:W-:Y:S04]  /*0d50*/  BSSY B3, `(.L_x_34) ;  /* 0x0000033000037945 */ /* 0x000fe80003800000 */
[----:B------:R-:W-:Y:S04]  /*0d60*/  BSSY B4, `(.L_x_35) ;  /* 0x000002e000047945 */ /* 0x000fe80003800000 */
[----:B------:R-:W-:Y:S05]  /*0d70*/  @P2 BRA `(.L_x_36) ;  /* 0x0000000000242947 */ /* 0x000fea0003800000 */
[----:B--2---:R-:W1:Y:S01]  /*0d80*/  LDS R2, [UR8+0x34] ;  /* 0x00003408ff027984 */ /* 0x004e620008000800 */
[----:B---3--:R-:W-:-:S05]  /*0d90*/  IMAD.MOV.U32 R5, RZ, RZ, 0x7f000000 ;  /* 0x7f000000ff057424 */ /* 0x008fca00078e00ff */
[----:B-1----:R-:W-:-:S05]  /*0da0*/  LOP3.LUT R2, R2, 0xff000000, R5, 0xb8, !PT ;  /* 0xff00000002027812 */ /* 0x002fca00078eb805 */
[----:B------:R1:W-:Y:S01]  /*0db0*/  STS [UR8+0x34], R2 ;  /* 0x00003402ff007988 */ /* 0x0003e20008000808 */
[----:B------:R-:W-:Y:S05]  /*0dc0*/  @P2 BRA `(.L_x_37) ;  /* 0x0000000000182947 */ /* 0x000fea0003800000 */
[----:B-1----:R-:W1:Y:S01]  /*0dd0*/  LDS R2, [UR8+0x38] ;  /* 0x00003808ff027984 */ /* 0x002e620008000800 */
[----:B------:R-:W-:-:S05]  /*0de0*/  IMAD.MOV.U32 R5, RZ, RZ, 0xff ;  /* 0x000000ffff057424 */ /* 0x000fca00078e00ff */
[----:B-1----:R-:W-:-:S05]  /*0df0*/  LOP3.LUT R2, R2, 0xff, R5, 0xb8, !PT ;  /* 0x000000ff02027812 */ /* 0x002fca00078eb805 */
[----:B------:R1:W-:Y:S02]  /*0e00*/  STS [UR8+0x38], R2 ;  /* 0x00003802ff007988 */ /* 0x0003e40008000808 */
.L_x_36:
[----:B------:R-:W-:Y:S05]  /*0e10*/  @P2 BRA `(.L_x_38) ;  /* 0x00000000000c2947 */ /* 0x000fea0003800000 */
[----:B------:R1:W-:Y:S02]  /*0e20*/  STS [UR8+0x20], R6 ;  /* 0x00002006ff007988 */ /* 0x0003e40008000808 */
.L_x_37:
[----:B------:R-:W-:Y:S05]  /*0e30*/  @P2 BRA `(.L_x_39) ;  /* 0x0000000000242947 */ /* 0x000fea0003800000 */
[----:B------:R1:W-:Y:S02]  /*0e40*/  STS [UR8+0x24], R8 ;  /* 0x00002408ff007988 */ /* 0x0003e40008000808 */
.L_x_38:
[----:B------:R-:W-:Y:S05]  /*0e50*/  @P2 BRA `(.L_x_40) ;  /* 0x00000000002c2947 */ /* 0x000fea0003800000 */
[----:B-12---:R-:W1:Y:S01]  /*0e60*/  LDS R2, [UR8+0x1c] ;  /* 0x00001c08ff027984 */ /* 0x006e620008000800 */
[----:B------:R-:W3:Y:S02]  /*0e70*/  LDC.64 R8, c[0x0][0x248] ;  /* 0x00009200ff087b82 */ /* 0x000ee40000000a00 */
[--C-:B---3--:R-:W-:Y:S02]  /*0e80*/  SHF.R.U32.HI R5, RZ, 0x4, R9.reuse ;  /* 0x00000004ff057819 */ /* 0x108fe40000011609 */
[----:B----4-:R-:W-:-:S05]  /*0e90*/  SHF.R.U64 R4, R8, 0x4, R9 ;  /* 0x0000000408047819 */ /* 0x010fca0000001209 */
[----:B------:R2:W-:Y:S01]  /*0ea0*/  STS [UR8+0xc], R4 ;  /* 0x00000c04ff007988 */ /* 0x0005e20008000808 */
[----:B-1----:R-:W-:-:S05]  /*0eb0*/  LOP3.LUT R2, R2, 0xf, R5, 0xb8, !PT ;  /* 0x0000000f02027812 */ /* 0x002fca00078eb805 */
[----:B------:R2:W-:Y:S02]  /*0ec0*/  STS [UR8+0x1c], R2 ;  /* 0x00001c02ff007988 */ /* 0x0005e40008000808 */
.L_x_39:
[----:B------:R-:W-:Y:S05]  /*0ed0*/  @P2 BRA `(.L_x_41) ;  /* 0x00000000001c2947 */ /* 0x000fea0003800000 */
[----:B-12---:R-:W1:Y:S02]  /*0ee0*/  LDS R2, [UR8+0x34] ;  /* 0x00003408ff027984 */ /* 0x006e640008000800 */
[----:B-1----:R-:W-:-:S05]  /*0ef0*/  LOP3.LUT R2, R2, 0x7, RZ, 0xb8, !PT ;  /* 0x0000000702027812 */ /* 0x002fca00078eb8ff */
[----:B------:R1:W-:Y:S02]  /*0f00*/  STS [UR8+0x34], R2 ;  /* 0x00003402ff007988 */ /* 0x0003e40008000808 */
.L_x_40:
[----:B------:R-:W-:Y:S05]  /*0f10*/  @P2 BRA `(.L_x_42) ;  /* 0x00000000001c2947 */ /* 0x000fea0003800000 */
[----:B-12---:R-:W1:Y:S02]  /*0f20*/  LDS R2, [UR8+0x34] ;  /* 0x00003408ff027984 */ /* 0x006e640008000800 */
[----:B-1----:R-:W-:-:S05]  /*0f30*/  LOP3.LUT R2, R2, 0x38, RZ, 0xb8, !PT ;  /* 0x0000003802027812 */ /* 0x002fca00078eb8ff */
[----:B------:R1:W-:Y:S02]  /*0f40*/  STS [UR8+0x34], R2 ;  /* 0x00003402ff007988 */ /* 0x0003e40008000808 */
.L_x_41:
[----:B------:R-:W-:Y:S05]  /*0f50*/  @P2 BRA `(.L_x_43) ;  /* 0x00000000001c2947 */ /* 0x000fea0003800000 */
[----:B-12---:R-:W1:Y:S02]  /*0f60*/  LDS R2, [UR8+0x8] ;  /* 0x00000808ff027984 */ /* 0x006e640008000800 */
[----:B-1----:R-:W-:-:S05]  /*0f70*/  LOP3.LUT R2, R2, 0x780, RZ, 0xb8, !PT ;  /* 0x0000078002027812 */ /* 0x002fca00078eb8ff */
[----:B------:R1:W-:Y:S02]  /*0f80*/  STS [UR8+0x8], R2 ;  /* 0x00000802ff007988 */ /* 0x0003e40008000808 */
.L_x_42:
[----:B------:R-:W-:Y:S05]  /*0f90*/  @P2 BRA `(.L_x_44) ;  /* 0x0000000000282947 */ /* 0x000fea0003800000 */
[----:B-12---:R-:W1:Y:S02]  /*0fa0*/  LDS R2, [UR8+0x8] ;  /* 0x00000808ff027984 */ /* 0x006e640008000800 */
[----:B-1----:R-:W-:-:S05]  /*0fb0*/  LOP3.LUT R2, R2, 0x1800, RZ, 0xb8, !PT ;  /* 0x0000180002027812 */ /* 0x002fca00078eb8ff */
[----:B------:R1:W-:Y:S02]  /*0fc0*/  STS [UR8+0x8], R2 ;  /* 0x00000802ff007988 */ /* 0x0003e40008000808 */
.L_x_43:
[----:B------:R-:W-:Y:S05]  /*0fd0*/  @P2 BREAK B4 ;  /* 0x0000000000042942 */ /* 0x000fea0003800000 */
[----:B------:R-:W-:Y:S05]  /*0fe0*/  @P2 BRA `(.L_x_45) ;  /* 0x0000000000242947 */ /* 0x000fea0003800000 */
[----:B-12---:R-:W1:Y:S01]  /*0ff0*/  LDS R2, [UR8+0x8] ;  /* 0x00000808ff027984 */ /* 0x006e620008000800 */
[----:B---3--:R-:W-:-:S05]  /*1000*/  IMAD.MOV.U32 R5, RZ, RZ, 0x6000 ;  /* 0x00006000ff057424 */ /* 0x008fca00078e00ff */
[----:B-1----:R-:W-:-:S04]  /*1010*/  LOP3.LUT R2, R2, 0x6000, R5, 0xd8, !PT ;  /* 0x0000600002027812 */ /* 0x002fc800078ed805 */
[----:B------:R-:W-:-:S05]  /*1020*/  LOP3.LUT R2, R2, 0x400000, RZ, 0xb8, !PT ;  /* 0x0040000002027812 */ /* 0x000fca00078eb8ff */
[----:B------:R1:W-:Y:S02]  /*1030*/  STS [UR8+0x8], R2 ;  /* 0x00000802ff007988 */ /* 0x0003e40008000808 */
.L_x_44:
[----:B------:R-:W-:Y:S05]  /*1040*/  BSYNC B4 ;  /* 0x0000000000047941 */ /* 0x000fea0003800000 */
.L_x_35:
[----:B-12---:R-:W1:Y:S02]  /*1050*/  @!P2 LDS R2, [UR8+0x8] ;  /* 0x00000808ff02a984 */ /* 0x006e640008000800 */
[----:B-1----:R-:W-:-:S05]  /*1060*/  @!P2 LOP3.LUT R2, R2, 0x8000, RZ, 0xb8, !PT ;  /* 0x000080000202a812 */ /* 0x002fca00078eb8ff */
[----:B------:R1:W-:Y:S02]  /*1070*/  @!P2 STS [UR8+0x8], R2 ;  /* 0x00000802ff00a988 */ /* 0x0003e40008000808 */
.L_x_45:
[----:B------:R-:W-:Y:S05]  /*1080*/  BSYNC B3 ;  /* 0x0000000000037941 */ /* 0x000fea0003800000 */
.L_x_34:
[----:B------:R-:W-:Y:S05]  /*1090*/  WARPSYNC.ALL ;  /* 0x0000000000007948 */ /* 0x000fea0003800000 */
[----:B------:R1:W-:Y:S01]  /*10a0*/  STL [R1], RZ ;  /* 0x000000ff01007387 */ /* 0x0003e20000100800 */
[----:B------:R-:W-:Y:S01]  /*10b0*/  UIADD3 UR4, UR4, 0x100, URZ ;  /* 0x0000010004047890 */ /* 0x000fe2000fffe03f */
[----:B------:R-:W-:Y:S02]  /*10c0*/  ISETP.GE.AND P1, PT, R12, 0x1, PT ;  /* 0x000000010c00780c */ /* 0x000fe40003f26270 */
[----:B------:R-:W-:Y:S01]  /*10d0*/  CS2R R152, SRZ ;  /* 0x0000000000987805 */ /* 0x000fe2000001ff00 */
[----:B------:R1:W-:Y:S01]  /*10e0*/  STL [R1+0x4], RZ ;  /* 0x000004ff01007387 */ /* 0x0003e20000100800 */
[----:B------:R-:W-:Y:S01]  /*10f0*/  UIADD3 UR23, UP0, UR4, UR6, URZ ;  /* 0x0000000604177290 */ /* 0x000fe2000ff1e03f */
[----:B------:R-:W-:-:S02]  /*1100*/  CS2R R154, SRZ ;  /* 0x00000000009a7805 */ /* 0x000fc4000001ff00 */
[----:B------:R-:W-:Y:S01]  /*1110*/  CS2R R156, SRZ ;  /* 0x00000000009c7805 */ /* 0x000fe2000001ff00 */
[----:B------:R1:W-:Y:S01]  /*1120*/  STL [R1+0x8], RZ ;  /* 0x000008ff01007387 */ /* 0x0003e20000100800 */
[----:B------:R-:W-:Y:S01]  /*1130*/  ULEA.HI.X.SX32 UR36, UR4, UR7, 0x1, UP0 ;  /* 0x0000000704247291 */ /* 0x000fe200080f0e3f */
[----:B------:R-:W-:Y:S02]  /*1140*/  CS2R R158, SRZ ;  /* 0x00000000009e7805 */ /* 0x000fe4000001ff00 */
[----:B------:R-:W-:Y:S01]  /*1150*/  CS2R R160, SRZ ;  /* 0x0000000000a07805 */ /* 0x000fe2000001ff00 */
[----:B------:R1:W-:Y:S01]  /*1160*/  STL [R1+0xc], RZ ;  /* 0x00000cff01007387 */ /* 0x0003e20000100800 */
[----:B------:R-:W-:Y:S02]  /*1170*/  CS2R R162, SRZ ;  /* 0x0000000000a27805 */ /* 0x000fe4000001ff00 */
[----:B------:R-:W-:Y:S02]  /*1180*/  CS2R R164, SRZ ;  /* 0x0000000000a47805 */ /* 0x000fe4000001ff00 */
[----:B------:R-:W-:Y:S01]  /*1190*/  CS2R R166, SRZ ;  /* 0x0000000000a67805 */ /* 0x000fe2000001ff00 */
[----:B------:R1:W-:Y:S01]  /*11a0*/  STL [R1+0x10], RZ ;  /* 0x000010ff01007387 */ /* 0x0003e20000100800 */
[----:B------:R-:W-:-:S02]  /*11b0*/  CS2R R168, SRZ ;  /* 0x0000000000a87805 */ /* 0x000fc4000001ff00 */
        /* <DEDUP_REMOVED lines=95> */
[----:B------:R-:W-:-:S03]  /*17b0*/  CS2R R56, SRZ ;  /* 0x0000000000387805 */ /* 0x000fc6000001ff00 */
[----:B------:R1:W-:Y:S04]  /*17c0*/  STL [R1+0x74], RZ ;  /* 0x000074ff01007387 */ /* 0x0003e80000100800 */
        /* <DEDUP_REMOVED lines=33> */
[----:B------:R1:W-:Y:S01]  /*19e0*/  STL [R1+0xfc], RZ ;  /* 0x0000fcff01007387 */ /* 0x0003e20000100800 */
[----:B------:R-:W-:Y:S05]  /*19f0*/  @P0 BRA `(.L_x_46) ;  /* 0x0000000000300947 */ /* 0x000fea0003800000 */
[----:B-12---:R-:W1:Y:S01]  /*1a00*/  S2R R2, SR_LANEID ;  /* 0x0000000000027919 */ /* 0x006e620000000000 */
[----:B------:R-:W-:Y:S05]  /*1a10*/  WARPSYNC.ALL ;  /* 0x0000000000007948 */ /* 0x000fea0003800000 */
[----:B-1----:R-:W-:-:S05]  /*1a20*/  IMAD.SHL.U32 R2, R2, 0x4, RZ ;  /* 0x0000000402027824 */ /* 0x002fca00078e00ff */
[----:B------:R-:W1:Y:S01]  /*1a30*/  LDS R9, [R2+UR8] ;  /* 0x0000000802097984 */ /* 0x000e620008000800 */
[----:B---34-:R-:W-:Y:S01]  /*1a40*/  IADD3 R4, P3, R2, UR23, RZ ;  /* 0x0000001702047c10 */ /* 0x018fe2000ff7e0ff */
[----:B------:R-:W-:-:S04]  /*1a50*/  UMOV UR4, UR23 ;  /* 0x0000001700047c82 */ /* 0x000fc80008000000 */
[----:B------:R-:W-:Y:S01]  /*1a60*/  IMAD.X R5, RZ, RZ, UR36, P3 ;  /* 0x00000024ff057e24 */ /* 0x000fe200098e06ff */
[----:B------:R-:W-:-:S04]  /*1a70*/  UMOV UR5, UR36 ;  /* 0x0000002400057c82 */ /* 0x000fc80008000000 */
[----:B-1----:R1:W5:Y:S01]  /*1a80*/  ATOMG.E.EXCH.STRONG.GPU PT, RZ, [R4], R9 ;  /* 0x0000000904ff73a8 */ /* 0x00236200041ee100 */
[----:B------:R-:W-:-:S04]  /*1a90*/  DEPBAR {5,4,3,2,1,0} ;  /* 0x0000003f0000791a */ /* 0x000fc80000000000 */
[----:B------:R1:W-:Y:S01]  /*1aa0*/  UTMACCTL.IV [UR4] ;  /* 0x00000000040079b9 */ /* 0x0003e20008000000 */
[----:B------:R-:W-:Y:S01]  /*1ab0*/  NOP ;  /* 0x0000000000007918 */ /* 0x000fe20000000000 */
.L_x_46:
[----:B------:R-:W-:Y:S05]  /*1ac0*/  @P0 BRA `(.L_x_47) ;  /* 0x00000000000c0947 */ /* 0x000fea0003800000 */
[----:B------:R0:W-:Y:S01]  /*1ad0*/  UTMACMDFLUSH ;  /* 0x00000000000079b7 */ /* 0x0001e20000000000 */
[----:B------:R-:W-:Y:S05]  /*1ae0*/  @P0 BRA `(.L_x_47) ;  /* 0x0000000000040947 */ /* 0x000fea0003800000 */
[----:B------:R-:W-:-:S04]  /*1af0*/  DEPBAR.LE SB0, 0x0 ;  /* 0x000080000000791a */ /* 0x000fc80000000000 */
.L_x_47:
[----:B------:R-:W-:Y:S05]  /*1b00*/  WARPSYNC.ALL ;  /* 0x0000000000007948 */ /* 0x000fea0003800000 */
[----:B-----5:R-:W-:Y:S01]  /*1b10*/  BAR.SYNC.DEFER_BLOCKING 0x0 ;  /* 0x0000000000007b1d */ /* 0x020fe20000010000 */
[----:B------:R-:W-:Y:S01]  /*1b20*/  USHF.L.U32 UR11, UR21, 0x8, URZ ;  /* 0x00000008150b7899 */ /* 0x000fe2000800063f */
[----:B------:R-:W-:Y:S01]  /*1b30*/  CS2R R58, SRZ ;  /* 0x00000000003a7805 */ /* 0x000fe2000001ff00 */
[----:B------:R-:W-:Y:S01]  /*1b40*/  USHF.L.U32 UR27, UR22, 0x7, URZ ;  /* 0x00000007161b7899 */ /* 0x000fe2000800063f */
[----:B------:R-:W-:Y:S02]  /*1b50*/  CS2R R60, SRZ ;  /* 0x00000000003c7805 */ /* 0x000fe4000001ff00 */
[----:B------:R-:W-:Y:S01]  /*1b60*/  CS2R R62, SRZ ;  /* 0x00000000003e7805 */ /* 0x000fe2000001ff00 */
[----:B------:R-:W-:Y:S01]  /*1b70*/  VOTEU.ALL UP0, P2 ;  /* 0x00000000003f7886 */ /* 0x000fe20001000000 */
[----:B-1----:R-:W-:Y:S01]  /*1b80*/  UMOV UR4, 0x1 ;  /* 0x0000000100047882 */ /* 0x002fe20000000000 */
[----:B------:R-:W-:-:S02]  /*1b90*/  CS2R R64, SRZ ;  /* 0x0000000000407805 */ /* 0x000fc4000001ff00 */
[----:B------:R-:W-:Y:S02]  /*1ba0*/  CS2R R66, SRZ ;  /* 0x0000000000427805 */ /* 0x000fe4000001ff00 */
[----:B------:R-:W-:Y:S01]  /*1bb0*/  CS2R R68, SRZ ;  /* 0x0000000000447805 */ /* 0x000fe2000001ff00 */
[----:B------:R-:W-:-:S04]  /*1bc0*/  @!UP0 UIADD3 UR4, -UR4, 0x100000, URZ ;  /* 0x0010000004048890 */ /* 0x000fc8000fffe13f */
[----:B------:R-:W-:Y:S02]  /*1bd0*/  @!UP0 USHF.L.U32 UR5, UR4, 0xb, URZ ;  /* 0x0000000b04058899 */ /* 0x000fe4000800063f */
[----:B------:R-:W-:Y:S01]  /*1be0*/  @!UP0 USHF.L.U32 UR4, UR4, 0x1, URZ ;  /* 0x0000000104048899 */ /* 0x000fe2000800063f */
[----:B------:R-:W-:Y:S01]  /*1bf0*/  CS2R R70, SRZ ;  /* 0x0000000000467805 */ /* 0x000fe2000001ff00 */
[----:B------:R-:W-:Y:S01]  /*1c00*/  VOTEU.ALL UP0, P2 ;  /* 0x00000000003f7886 */ /* 0x000fe20001000000 */
[----:B------:R-:W-:Y:S02]  /*1c10*/  CS2R R72, SRZ ;  /* 0x0000000000487805 */ /* 0x000fe4000001ff00 */
[----:B------:R-:W-:Y:S02]  /*1c20*/  CS2R R74, SRZ ;  /* 0x00000000004a7805 */ /* 0x000fe4000001ff00 */
[----:B------:R-:W-:Y:S02]  /*1c30*/  CS2R R76, SRZ ;  /* 0x00000000004c7805 */ /* 0x000fe4000001ff00 */
[----:B------:R-:W-:-:S02]  /*1c40*/  CS2R R78, SRZ ;  /* 0x00000000004e7805 */ /* 0x000fc4000001ff00 */
[----:B------:R-:W-:Y:S02]  /*1c50*/  CS2R R80, SRZ ;  /* 0x0000000000507805 */ /* 0x000fe4000001ff00 */
[----:B------:R-:W-:Y:S02]  /*1c60*/  CS2R R82, SRZ ;  /* 0x0000000000527805 */ /* 0x000fe4000001ff00 */
[----:B------:R-:W-:Y:S02]  /*1c70*/  CS2R R84, SRZ ;  /* 0x0000000000547805 */ /* 0x000fe4000001ff00 */
[----:B------:R-:W-:Y:S01]  /*1c80*/  CS2R R86, SRZ ;  /* 0x0000000000567805 */ /* 0x000fe2000001ff00 */
[----:B------:R-:W1:Y:S02]  /*1c90*/  FENCE.VIEW.ASYNC.S ;  /* 0x00000000000073c6 */ /* 0x000e640000000000 */
[----:B-1----:R1:W1:Y:S01]  /*1ca0*/  @!UP0 SYNCS.EXCH.64 URZ, [UR8+0x3000], UR4 ;  /* 0x00300004083f85b2 */ /* 0x0022620008000100 */
[----:B------:R-:W-:Y:S05]  /*1cb0*/  @!P1 BRA `(.L_x_48) ;  /* 0x0000001400909947 */ /* 0x000fea0003800000 */
[----:B------:R2:W-:Y:S01]  /*1cc0*/  STL [R1], RZ ;  /* 0x000000ff01007387 */ /* 0x0005e20000100800 */
[----:B------:R-:W-:Y:S01]  /*1cd0*/  USHF.R.U32.HI UR20, URZ, 0x4, UR8 ;  /* 0x000000043f147899 */ /* 0x000fe20008011608 */
[----:B------:R-:W-:Y:S01]  /*1ce0*/  CS2R R152, SRZ ;  /* 0x0000000000987805 */ /* 0x000fe2000001ff00 */
[----:B-1----:R-:W-:Y:S01]  /*1cf0*/  UIADD3 UR5, UR8, 0x2000, URZ ;  /* 0x0000200008057890 */ /* 0x002fe2000fffe03f */
[----:B------:R2:W-:Y:S01]  /*1d00*/  STL [R1+0x4], RZ ;  /* 0x000004ff01007387 */ /* 0x0005e20000100800 */
[----:B------:R-:W-:Y:S01]  /*1d10*/  USGXT.U32 UR20, UR20, 0xe ;  /* 0x0000000e1414789a */ /* 0x000fe20008000000 */
[----:B------:R-:W-:Y:S01]  /*1d20*/  CS2R R154, SRZ ;  /* 0x00000000009a7805 */ /* 0x000fe2000001ff00 */
[----:B------:R-:W-:Y:S01]  /*1d30*/  UMOV UR4, URZ ;  /* 0x0000003f00047c82 */ /* 0x000fe20008000000 */
[----:B------:R2:W-:Y:S01]  /*1d40*/  STL [R1+0x8], RZ ;  /* 0x000008ff01007387 */ /* 0x0005e20000100800 */
[----:B------:R-:W-:Y:S01]  /*1d50*/  UIADD3 UR6, UP0, UR20, 0x80, URZ ;  /* 0x0000008014067890 */ /* 0x000fe2000ff1e03f */
[----:B------:R-:W-:Y:S01]  /*1d60*/  CS2R R156, SRZ ;  /* 0x00000000009c7805 */ /* 0x000fe2000001ff00 */
[----:B------:R-:W-:Y:S01]  /*1d70*/  USHF.R.U32.HI UR5, URZ, 0x4, UR5 ;  /* 0x000000043f057899 */ /* 0x000fe20008011605 */
[----:B------:R2:W-:Y:S01]  /*1d80*/  STL [R1+0xc], RZ ;  /* 0x00000cff01007387 */ /* 0x0005e20000100800 */
[----:B------:R-:W-:Y:S01]  /*1d90*/  UIADD3.X UR7, UR4, -0x3ffffff0, URZ, UP0, !UPT ;  /* 0xc000001004077890 */ /* 0x000fe200087fe43f */
[----:B------:R-:W-:-:S02]  /*1da0*/  CS2R R158, SRZ ;  /* 0x00000000009e7805 */ /* 0x000fc4000001ff00 */
[----:B------:R-:W-:Y:S01]  /*1db0*/  CS2R R160, SRZ ;  /* 0x0000000000a07805 */ /* 0x000fe2000001ff00 */
[----:B------:R2:W-:Y:S01]  /*1dc0*/  STL [R1+0x10], RZ ;  /* 0x000010ff01007387 */ /* 0x0005e20000100800 */
[----:B------:R-:W-:Y:S02]  /*1dd0*/  CS2R R162, SRZ ;  /* 0x0000000000a27805 */ /* 0x000fe4000001ff00 */
[----:B------:R-:W-:Y:S02]  /*1de0*/  CS2R R164, SRZ ;  /* 0x0000000000a47805 */ /* 0x000fe4000001ff00 */
[----:B------:R-:W-:Y:S01]  /*1df0*/  CS2R R166, SRZ ;  /* 0x0000000000a67805 */ /* 0x000fe2000001ff00 */
[----:B------:R2:W-:Y:S01]  /*1e00*/  STL [R1+0x14], RZ ;  /* 0x000014ff01007387 */ /* 0x0005e20000100800 */
[----:B------:R-:W-:Y:S02]  /*1e10*/  CS2R R168, SRZ ;  /* 0x0000000000a87805 */ /* 0x000fe4000001ff00 */
        /* <DEDUP_REMOVED lines=103> */
[----:B------:R-:W-:Y:S01]  /*2490*/  USGXT.U32 UR14, UR5, 0xe ;  /* 0x0000000e050e789a */ /* 0x000fe20008000000 */
        /* <DEDUP_REMOVED lines=12> */
[----:B------:R-:W-:Y:S01]  /*2560*/  CS2R R86, SRZ ;  /* 0x0000000000567805 */ /* 0x000fe2000001ff00 */
[----:B------:R-:W-:Y:S01]  /*2570*/  UMOV UR4, UR6 ;  /* 0x0000000600047c82 */ /* 0x000fe20008000000 */
[----:B------:R2:W-:Y:S01]  /*2580*/  STL [R1+0x8c], RZ ;  /* 0x00008cff01007387 */ /* 0x0005e20000100800 */
[----:B------:R-:W-:Y:S01]  /*2590*/  UMOV UR5, UR7 ;  /* 0x0000000700057c82 */ /* 0x000fe20008000000 */
[----:B------:R-:W-:Y:S01]  /*25a0*/  UMOV UR10, URZ ;  /* 0x0000003f000a7c82 */ /* 0x000fe20008000000 */
[----:B------:R-:W-:Y:S01]  /*25b0*/  UIADD3.64 UR28, UR4, 0x80, URZ ;  /* 0x00000080041c7897 */ /* 0x000fe2000fffe03f */
[----:B------:R2:W-:Y:S01]  /*25c0*/  STL [R1+0x90], RZ ;  /* 0x000090ff01007387 */ /* 0x0005e20000100800 */
[----:B------:R-:W-:Y:S01]  /*25d0*/  UIADD3.64 UR32, UR4, 0x100, URZ ;  /* 0x0000010004207897 */ /* 0x000fe2000fffe03f */
[----:B------:R-:W-:Y:S02]  /*25e0*/  UMOV UR15, 0xc0000010 ;  /* 0xc0000010000f7882 */ /* 0x000fe40000000000 */
        /* <DEDUP_REMOVED lines=26> */
[----:B------:R2:W-:Y:S02]  /*2790*/  STL [R1+0xfc], RZ ;  /* 0x0000fcff01007387 */ /* 0x0005e40000100800 */
.L_x_50:
[----:B------:R-:W-:Y:S01]  /*27a0*/  BAR.SYNC.DEFER_BLOCKING 0x0 ;  /* 0x0000000000007b1d */ /* 0x000fe20000010000 */
[----:B--2---:R-:W-:Y:S01]  /*27b0*/  @!P2 IMAD.MOV.U32 R2, RZ, RZ, 0x3000 ;  /* 0x00003000ff02a424 */ /* 0x004fe200078e00ff */
[----:B------:R-:W-:Y:S02]  /*27c0*/  ELECT P0, URZ, PT ;  /* 0x00000000003f782f */ /* 0x000fe40003800000 */
[----:B------:R-:W-:Y:S02]  /*27d0*/  ELECT P1, URZ, PT ;  /* 0x00000000003f782f */ /* 0x000fe40003820000 */
[C---:B------:R-:W-:Y:S01]  /*27e0*/  ISETP.LT.U32.AND P0, PT, R3.reuse, 0x20, P0 ;  /* 0x000000200300780c */ /* 0x040fe20000701070 */
[----:B------:R-:W-:Y:S01]  /*27f0*/  UMOV UR26, UR10 ;  /* 0x0000000a001a7c82 */ /* 0x000fe20008000000 */
[----:B------:R-:W-:-:S11]  /*2800*/  ISETP.LT.U32.AND P1, PT, R3, 0x20, P1 ;  /* 0x000000200300780c */ /* 0x000fd60000f21070 */
[----:B------:R-:W-:Y:S01]  /*2810*/  VOTEU.ANY UP0, P0 ;  /* 0x00000000003f7886 */ /* 0x000fe20000000100 */
[----:B------:R-:W-:Y:S01]  /*2820*/  VOTEU.ANY UP2, P0 ;  /* 0x00000000003f7886 */ /* 0x000fe20000040100 */
[----:B------:R-:W-:Y:S01]  /*2830*/  VOTEU.ANY UP1, P1 ;  /* 0x00000000003f7886 */ /* 0x000fe20000820100 */
[----:B------:R-:W-:Y:S01]  /*2840*/  VOTEU.ANY UP3, P1 ;  /* 0x00000000003f7886 */ /* 0x000fe20000860100 */
[----:B------:R1:W-:Y:S01]  /*2850*/  @!P2 SYNCS.ARRIVE.TRANS64 RZ, [UR8+0x3000], R2 ;  /* 0x00300002ffffa9a7 */ /* 0x0003e20008000008 */
[----:B------:R2:W-:Y:S06]  /*2860*/  MEMBAR.ALL.CTA ;  /* 0x0000000000007992 */ /* 0x0005ec0000008000 */
[----:B--2---:R-:W2:Y:S01]  /*2870*/  FENCE.VIEW.ASYNC.S ;  /* 0x00000000000073c6 */ /* 0x004ea20000000000 */
[----:B------:R-:W-:Y:S01]  /*2880*/  @UP0 UIADD3 UR9, UR8, 0x3000, URZ ;  /* 0x0000300008090890 */ /* 0x000fe2000fffe03f */
[----:B------:R-:W-:Y:S01]  /*2890*/  @UP0 UMOV UR6, UR16 ;  /* 0x0000001000060c82 */ /* 0x000fe20008000000 */
[----:B------:R-:W-:Y:S01]  /*28a0*/  @UP0 UMOV UR7, UR17 ;  /* 0x0000001100070c82 */ /* 0x000fe20008000000 */
[----:B------:R-:W-:-:S02]  /*28b0*/  @UP1 UIADD3 UR24, UR8, 0x2000, URZ ;  /* 0x0000200008181890 */ /* 0x000fc4000fffe03f */
[----:B------:R-:W-:Y:S01]  /*28c0*/  @UP1 UIADD3 UR25, UR8, 0x3000, URZ ;  /* 0x0000300008191890 */ /* 0x000fe2000fffe03f */
[----:B-1----:R-:W-:Y:S01]  /*28d0*/  SHF.L.U32 R2, R0, 0x1f, RZ ;  /* 0x0000001f00027819 */ /* 0x002fe200000006ff */
[----:B------:R-:W-:Y:S01]  /*28e0*/  @UP1 UMOV UR12, UR18 ;  /* 0x00000012000c1c82 */ /* 0x000fe20008000000 */
[----:B------:R-:W-:Y:S01]  /*28f0*/  @UP1 UMOV UR13, UR19 ;  /* 0x00000013000d1c82 */ /* 0x000fe20008000000 */
[----:B--2---:R-:W-:Y:S06]  /*2900*/  BAR.SYNC.DEFER_BLOCKING 0x0 ;  /* 0x0000000000007b1d */ /* 0x004fec0000010000 */
[----:B------:R1:W-:Y:S02]  /*2910*/  @UP2 UTMALDG.2D [UR8], [UR6] ;  /* 0x00000008060025b4 */ /* 0x0003e40008008000 */
[----:B------:R-:W-:Y:S06]  /*2920*/  BAR.SYNC.DEFER_BLOCKING 0x0 ;  /* 0x0000000000007b1d */ /* 0x000fec0000010000 */
[----:B------:R1:W-:Y:S02]  /*2930*/  @UP3 UTMALDG.2D [UR24], [UR12] ;  /* 0x000000180c0035b4 */ /* 0x0003e40008008000 */
[----:B------:R-:W-:Y:S06]  /*2940*/  BAR.SYNC.DEFER_BLOCKING 0x0 ;  /* 0x0000000000007b1d */ /* 0x000fec0000010000 */
[----:B------:R-:W2:Y:S02]  /*2950*/  SYNCS.PHASECHK.TRANS64.TRYWAIT P0, [UR8+0x3000], R2 ;  /* 0x00300002ff0075a7 */ /* 0x000ea40008000148 */
[----:B-12---:R-:W-:Y:S05]  /*2960*/  @!P0 BRA `(.L_x_49) ;  /* 0x0000002000148947 */ /* 0x006fea0003800000 */
.L_x_51:
[----:B------:R-:W-:Y:S01]  /*2970*/  STL.64 [R1+0x1f8], R86 ;  /* 0x0001f85601007387 */ /* 0x000fe20000100a00 */
[----:B------:R-:W-:Y:S01]  /*2980*/  UMOV UR12, UR20 ;  /* 0x00000014000c7c82 */ /* 0x000fe20008000000 */
[----:B------:R-:W-:Y:S01]  /*2990*/  UMOV UR13, 0xc0000010 ;  /* 0xc0000010000d7882 */ /* 0x000fe20000000000 */
[----:B------:R-:W-:Y:S01]  /*29a0*/  UMOV UR6, UR14 ;  /* 0x0000000e00067c82 */ /* 0x000fe20008000000 */
[----:B------:R-:W-:Y:S01]  /*29b0*/  STL.64 [R1+0x1f0], R84 ;  /* 0x0001f05401007387 */ /* 0x000fe20000100a00 */
[----:B------:R-:W-:Y:S01]  /*29c0*/  UMOV UR7, UR15 ;  /* 0x0000000f00077c82 */ /* 0x000fe20008000000 */
[----:B------:R-:W-:Y:S01]  /*29d0*/  UMOV UR30, UR14 ;  /* 0x0000000e001e7c82 */ /* 0x000fe20008000000 */
[----:B------:R-:W-:Y:S01]  /*29e0*/  UMOV UR31, UR15 ;  /* 0x0000000f001f7c82 */ /* 0x000fe20008000000 */
[----:B------:R-:W-:Y:S01]  /*29f0*/  STL.64 [R1+0x1e8], R82 ;  /* 0x0001e85201007387 */ /* 0x000fe20000100a00 */
[----:B------:R-:W-:Y:S01]  /*2a00*/  UMOV UR34, UR14 ;  /* 0x0000000e00227c82 */ /* 0x000fe20008000000 */
[----:B------:R-:W-:Y:S01]  /*2a10*/  UMOV UR35, UR15 ;  /* 0x0000000f00237c82 */ /* 0x000fe20008000000 */
[----:B------:R-:W1:Y:S01]  /*2a20*/  LDC R2, c[0x0][0x230] ;  /* 0x00008c00ff027b82 */ /* 0x000e620000000800 */
[----:B------:R-:W-:Y:S04]  /*2a30*/  STL.64 [R1+0x1e0], R80 ;  /* 0x0001e05001007387 */ /* 0x000fe80000100a00 */
        /* <DEDUP_REMOVED lines=27> */
[----:B------:R2:W-:Y:S04]  /*2bf0*/  STL.64 [R1+0x100], R24 ;  /* 0x0001001801007387 */ /* 0x0005e80000100a00 */
[----:B--2---:R-:W2:Y:S04]  /*2c00*/  LDL.LU.64 R24, [R1] ;  /* 0x0000000001187983 */ /* 0x004ea80000300a00 */
[----:B------:R-:W2:Y:S04]  /*2c10*/  LDL.LU.64 R26, [R1+0x8] ;  /* 0x00000800011a7983 */ /* 0x000ea80000300a00 */
        /* <DEDUP_REMOVED lines=29> */
[----:B------:R-:W2:Y:S02]  /*2df0*/  LDL.LU.64 R86, [R1+0xf8] ;  /* 0x0000f80001567983 */ /* 0x000ea40000300a00 */
[----:B--2---:R-:W-:-:S06]  /*2e00*/  WARPGROUP.ARRIVE ;  /* 0x00000000000079c5 */ /* 0x004fcc0000000000 */
[----:B------:R-:W-:Y:S03]  /*2e10*/  QGMMA.64x128x32.F32.E4M3.E4M3 R24, gdesc[UR12], R24, gsb0 ;  /* 0x01e000000c1879f3 */ /* 0x000fe60008000818 */
[----:B------:R-:W-:Y:S02]  /*2e20*/  WARPGROUP.DEPBAR.LE gsb0, 0x0 ;  /* 0x00008000000079c5 */ /* 0x000fe40000010000 */
[----:B------:R-:W-:Y:S04]  /*2e30*/  STL.64 [R1], R24 ;  /* 0x0000001801007387 */ /* 0x000fe80000100a00 */
        /* <DEDUP_REMOVED lines=31> */
[----:B--2---:R-:W2:Y:S04]  /*3030*/  LDL.LU.64 R86, [R1+0x1f8] ;  /* 0x0001f80001567983 */ /* 0x004ea80000300a00 */
        /* <DEDUP_REMOVED lines=30> */
[----:B------:R-:W2:Y:S01]  /*3220*/  LDL.LU.64 R24, [R1+0x100] ;  /* 0x0001000001187983 */ /* 0x000ea20000300a00 */
[----:B------:R-:W-:Y:S01]  /*3230*/  WARPGROUP.ARRIVE ;  /* 0x00000000000079c5 */ /* 0x000fe20000000000 */
[----:B------:R-:W-:Y:S01]  /*3240*/  UIADD3 UR10, UR10, 0x20, URZ ;  /* 0x000000200a0a7890 */ /* 0x000fe2000fffe03f */
[----:B------:R-:W-:-:S04]  /*3250*/  LOP3.LUT R0, R0, 0x1, RZ, 0x3c, !PT ;  /* 0x0000000100007812 */ /* 0x000fc800078e3cff */
[----:B------:R-:W-:Y:S01]  /*3260*/  QGMMA.64x128x32.F32.E4M3.E4M3 R152, gdesc[UR4], R152, gsb0 ;  /* 0x01e00000049879f3 */ /* 0x000fe20008000898 */
[----:B-1----:R-:W-:Y:S02]  /*3270*/  ISETP.LE.AND P0, PT, R2, UR10, PT ;  /* 0x0000000a02007c0c */ /* 0x002fe4000bf03270 */
[----:B------:R-:W-:Y:S02]  /*3280*/  WARPGROUP.DEPBAR.LE gsb0, 0x0 ;  /* 0x00008000000079c5 */ /* 0x000fe40000010000 */
[----:B------:R-:W-:-:S07]  /*3290*/  WARPGROUP.ARRIVE ;  /* 0x00000000000079c5 */ /* 0x000fce0000000000 */
[----:B------:R-:W-:Y:S03]  /*32a0*/  QGMMA.64x128x32.F32.E4M3.E4M3 R88, gdesc[UR28], R88, gsb0 ;  /* 0x01e000001c5879f3 */ /* 0x000fe60008000858 */
[----:B------:R-:W-:Y:S02]  /*32b0*/  WARPGROUP.DEPBAR.LE gsb0, 0x0 ;  /* 0x00008000000079c5 */ /* 0x000fe40000010000 */
[----:B--2---:R-:W-:-:S07]  /*32c0*/  WARPGROUP.ARRIVE ;  /* 0x00000000000079c5 */ /* 0x004fce0000000000 */
[----:B------:R-:W-:Y:S03]  /*32d0*/  QGMMA.64x128x32.F32.E4M3.E4M3 R24, gdesc[UR32], R24, gsb0 ;  /* 0x01e00000201879f3 */ /* 0x000fe60008000818 */
[----:B------:R-:W-:Y:S02]  /*32e0*/  WARPGROUP.DEPBAR.LE gsb0, 0x0 ;  /* 0x00008000000079c5 */ /* 0x000fe40000010000 */
[----:B------:R-:W-:Y:S05]  /*32f0*/  @!P0 BRA `(.L_x_50) ;  /* 0xfffffff400288947 */ /* 0x000fea000383ffff */
.L_x_48:
[----:B------:R5:W-:Y:S04]  /*3300*/  STL [R1+0x10c], R84 ;  /* 0x00010c5401007387 */ /* 0x000be80000100800 */
[----:B---3--:R-:W3:Y:S01]  /*3310*/  LDL.LU R5, [R1+0x4] ;  /* 0x0000040001057983 */ /* 0x008ee20000300800 */
[----:B-1----:R-:W-:Y:S06]  /*3320*/  BAR.SYNC.DEFER_BLOCKING 0x0 ;  /* 0x0000000000007b1d */ /* 0x002fec0000010000 */
[----:B-----5:R-:W3:Y:S04]  /*3330*/  LDL.LU R84, [R1] ;  /* 0x0000000001547983 */ /* 0x020ee80000300800 */
[----:B------:R1:W-:Y:S04]  /*3340*/  STL [R1+0x108], R85 ;  /* 0x0001085501007387 */ /* 0x0003e80000100800 */
[----:B-1----:R-:W5:Y:S01]  /*3350*/  LDL.LU R85, [R1+0x8] ;  /* 0x0000080001557983 */ /* 0x002f620000300800 */
[----:B------:R-:W1:Y:S03]  /*3360*/  @!P2 SYNCS.CCTL.IV [UR8+0x3000] ;  /* 0x00300000ff00a9b1 */ /* 0x000e660008000008 */
[----:B--2---:R-:W5:Y:S04]  /*3370*/  LDL.LU R2, [R1+0xc] ;  /* 0x00000c0001027983 */ /* 0x004f680000300800 */
[----:B------:R2:W-:Y:S04]  /*3380*/  STL [R1+0x104], R86 ;  /* 0x0001045601007387 */ /* 0x0005e80000100800 */
[----:B--2---:R-:W2:Y:S04]  /*3390*/  LDL.LU R86, [R1+0x10] ;  /* 0x0000100001567983 */ /* 0x004ea80000300800 */
[----:B------:R-:W2:Y:S04]  /*33a0*/  LDL.LU R0, [R1+0x14] ;  /* 0x0000140001007983 */ /* 0x000ea80000300800 */
[----:B------:R4:W-:Y:S04]  /*33b0*/  STL [R1+0x100], R87 ;  /* 0x0001005701007387 */ /* 0x0009e80000100800 */
[----:B----4-:R-:W4:Y:S04]  /*33c0*/  LDL.LU R87, [R1+0x18] ;  /* 0x0000180001577983 */ /* 0x010f280000300800 */
[----:B------:R-:W4:Y:S04]  /*33d0*/  LDL.LU R4, [R1+0x1c] ;  /* 0x00001c0001047983 */ /* 0x000f280000300800 */
        /* <DEDUP_REMOVED lines=55> */
[----:B------:R-:W4:Y:S01]  /*3750*/  LDL.LU R226, [R1+0xfc] ;  /* 0x0000fc0001e27983 */ /* 0x000f220000300800 */
[----:B---3--:R-:W-:-:S03]  /*3760*/  F2FP.SATFINITE.E4M3.F32.PACK_AB_MERGE_C R5, R5, R84, RZ ;  /* 0x000000540505723e */ /* 0x008fc600048070ff */
[----:B------:R-:W3:Y:S01]  /*3770*/  LDL.LU R84, [R1+0x10c] ;  /* 0x00010c0001547983 */ /* 0x000ee20000300800 */
[----:B-----5:R-:W-:-:S03]  /*3780*/  F2FP.SATFINITE.E4M3.F32.PACK_AB_MERGE_C R2, R2, R85, RZ ;  /* 0x000000550202723e */ /* 0x020fc600048070ff */
[----:B------:R-:W3:Y:S01]  /*3790*/  LDL.LU R85, [R1+0x108] ;  /* 0x0001080001557983 */ /* 0x000ee20000300800 */
[----:B--2---:R-:W-:-:S03]  /*37a0*/  F2FP.SATFINITE.E4M3.F32.PACK_AB_MERGE_C R0, R0, R86, RZ ;  /* 0x000000560000723e */ /* 0x004fc600048070ff */
[----:B------:R-:W2:Y:S01]  /*37b0*/  LDL.LU R86, [R1+0x104] ;  /* 0x0001040001567983 */ /* 0x000ea20000300800 */
[----:B----4-:R-:W-:-:S03]  /*37c0*/  F2FP.SATFINITE.E4M3.F32.PACK_AB_MERGE_C R4, R4, R87, RZ ;  /* 0x000000570404723e */ /* 0x010fc600048070ff */
[----:B------:R-:W2:Y:S01]  /*37d0*/  LDL.LU R87, [R1+0x100] ;  /* 0x0001000001577983 */ /* 0x000ea20000300800 */
[----:B------:R-:W-:Y:S02]  /*37e0*/  F2FP.SATFINITE.E4M3.F32.PACK_AB_MERGE_C R24, R25, R24, RZ ;  /* 0x000000181918723e */ /* 0x000fe400048070ff */
[----:B------:R-:W-:Y:S02]  /*37f0*/  ELECT P0, URZ, PT ;  /* 0x00000000003f782f */ /* 0x000fe40003800000 */
[----:B------:R-:W-:Y:S01]  /*3800*/  F2FP.SATFINITE.E4M3.F32.PACK_AB_MERGE_C R26, R27, R26, RZ ;  /* 0x0000001a1b1a723e */ /* 0x000fe200048070ff */
[----:B------:R-:W-:Y:S01]  /*3810*/  UMOV UR9, UR27 ;  /* 0x0000001b00097c82 */ /* 0x000fe20008000000 */
[----:B------:R-:W-:Y:S01]  /*3820*/  F2FP.SATFINITE.E4M3.F32.PACK_AB_MERGE_C R152, R153, R152, RZ ;  /* 0x000000989998723e */ /* 0x000fe200048070ff */
[----:B------:R-:W-:Y:S01]  /*3830*/  UMOV UR10, UR11 ;  /* 0x0000000b000a7c82 */ /* 0x000fe20008000000 */
[----:B------:R-:W-:Y:S02]  /*3840*/  F2FP.SATFINITE.E4M3.F32.PACK_AB_MERGE_C R6, R6, R7, RZ ;  /* 0x000000070606723e */ /* 0x000fe400048070ff */
[----:B------:R-:W4:Y:S01]  /*3850*/  S2R R7, SR_TID.X ;  /* 0x0000000000077919 */ /* 0x000f220000002100 */
[----:B------:R-:W-:-:S02]  /*3860*/  F2FP.SATFINITE.E4M3.F32.PACK_AB_MERGE_C R154, R155, R154, RZ ;  /* 0x0000009a9b9a723e */ /* 0x000fc400048070ff */
[----:B------:R-:W-:Y:S02]  /*3870*/  F2FP.SATFINITE.E4M3.F32.PACK_AB_MERGE_C R156, R157, R156, RZ ;  /* 0x0000009c9d9c723e */ /* 0x000fe400048070ff */
[----:B------:R-:W-:Y:S02]  /*3880*/  F2FP.SATFINITE.E4M3.F32.PACK_AB_MERGE_C R8, R8, R3, RZ ;  /* 0x000000030808723e */ /* 0x000fe400048070ff */
[----:B------:R-:W-:Y:S02]  /*3890*/  F2FP.SATFINITE.E4M3.F32.PACK_AB_MERGE_C R158, R159, R158, RZ ;  /* 0x0000009e9f9e723e */ /* 0x000fe400048070ff */
[----:B------:R-:W-:Y:S02]  /*38a0*/  F2FP.SATFINITE.E4M3.F32.PACK_AB_MERGE_C R88, R89, R88, RZ ;  /* 0x000000585958723e */ /* 0x000fe400048070ff */
[----:B------:R-:W-:Y:S02]  /*38b0*/  F2FP.SATFINITE.E4M3.F32.PACK_AB_MERGE_C R90, R91, R90, RZ ;  /* 0x0000005a5b5a723e */ /* 0x000fe400048070ff */
        /* <DEDUP_REMOVED lines=9> */
[----:B------:R-:W-:Y:S01]  /*3950*/  F2FP.SATFINITE.E4M3.F32.PACK_AB_MERGE_C R166, R167, R166, RZ ;  /* 0x000000a6a7a6723e */ /* 0x000fe200048070ff */
[C---:B----4-:R-:W-:Y:S01]  /*3960*/  IMAD.SHL.U32 R25, R7.reuse, 0x40, RZ ;  /* 0x0000004007197824 */ /* 0x050fe200078e00ff */
[C---:B------:R-:W-:Y:S01]  /*3970*/  LOP3.LUT R3, R7.reuse, 0x7f, RZ, 0xc0, !PT ;  /* 0x0000007f07037812 */ /* 0x040fe200078ec0ff */
[----:B------:R-:W-:Y:S01]  /*3980*/  IMAD.SHL.U32 R27, R7, 0x2, RZ ;  /* 0x00000002071b7824 */ /* 0x000fe200078e00ff */
[----:B------:R-:W-:Y:S02]  /*3990*/  F2FP.SATFINITE.E4M3.F32.PACK_AB_MERGE_C R96, R97, R96, RZ ;  /* 0x000000606160723e */ /* 0x000fe400048070ff */
[----:B------:R-:W-:-:S02]  /*39a0*/  LOP3.LUT R25, R25, 0x1800, RZ, 0xc0, !PT ;  /* 0x0000180019197812 */ /* 0x000fc400078ec0ff */
[----:B------:R-:W-:Y:S02]  /*39b0*/  LOP3.LUT R27, R27, 0x6, RZ, 0xc0, !PT ;  /* 0x000000061b1b7812 */ /* 0x000fe400078ec0ff */
[----:B------:R-:W-:Y:S02]  /*39c0*/  ISETP.LT.U32.AND P0, PT, R3, 0x20, P0 ;  /* 0x000000200300780c */ /* 0x000fe40000701070 */
[----:B------:R-:W-:Y:S02]  /*39d0*/  F2FP.SATFINITE.E4M3.F32.PACK_AB_MERGE_C R98, R99, R98, RZ ;  /* 0x000000626362723e */ /* 0x000fe400048070ff */
[----:B------:R-:W-:Y:S02]  /*39e0*/  F2FP.SATFINITE.E4M3.F32.PACK_AB_MERGE_C R100, R101, R100, RZ ;  /* 0x000000646564723e */ /* 0x000fe400048070ff */
[----:B------:R-:W-:Y:S02]  /*39f0*/  F2FP.SATFINITE.E4M3.F32.PACK_AB_MERGE_C R102, R103, R102, RZ ;  /* 0x000000666766723e */ /* 0x000fe400048070ff */
[----:B------:R-:W-:-:S02]  /*3a00*/  F2FP.SATFINITE.E4M3.F32.PACK_AB_MERGE_C R32, R33, R32, RZ ;  /* 0x000000202120723e */ /* 0x000fc400048070ff */
[----:B------:R-:W-:Y:S02]  /*3a10*/  F2FP.SATFINITE.E4M3.F32.PACK_AB_MERGE_C R34, R35, R34, RZ ;  /* 0x000000222322723e */ /* 0x000fe400048070ff */
[----:B------:R-:W-:Y:S01]  /*3a20*/  F2FP.SATFINITE.E4M3.F32.PACK_AB_MERGE_C R36, R37, R36, RZ ;  /* 0x000000242524723e */ /* 0x000fe200048070ff */
[----:B------:R-:W-:Y:S01]  /*3a30*/  VOTEU.ANY UP0, P0 ;  /* 0x00000000003f7886 */ /* 0x000fe20000000100 */
[----:B------:R-:W-:Y:S01]  /*3a40*/  F2FP.SATFINITE.E4M3.F32.PACK_AB_MERGE_C R38, R39, R38, RZ ;  /* 0x000000262726723e */ /* 0x000fe200048070ff */
[----:B------:R-:W-:Y:S01]  /*3a50*/  VOTEU.ANY UP1, P0 ;  /* 0x00000000003f7886 */ /* 0x000fe20000020100 */
[----:B------:R-:W-:Y:S02]  /*3a60*/  F2FP.SATFINITE.E4M3.F32.PACK_AB_MERGE_C R11, R11, R250, RZ ;  /* 0x000000fa0b0b723e */ /* 0x000fe400048070ff */
[----:B------:R-:W-:Y:S01]  /*3a70*/  F2FP.SATFINITE.E4M3.F32.PACK_AB_MERGE_C R12, R12, R249, RZ ;  /* 0x000000f90c0c723e */ /* 0x000fe200048070ff */
[----:B------:R-:W-:Y:S01]  /*3a80*/  @UP0 UMOV UR4, UR23 ;  /* 0x0000001700040c82 */ /* 0x000fe20008000000 */
[----:B------:R-:W-:Y:S01]  /*3a90*/  F2FP.SATFINITE.E4M3.F32.PACK_AB_MERGE_C R13, R13, R248, RZ ;  /* 0x000000f80d0d723e */ /* 0x000fe200048070ff */
[----:B------:R-:W-:Y:S01]  /*3aa0*/  @UP0 UMOV UR5, UR36 ;  /* 0x0000002400050c82 */ /* 0x000fe20008000000 */
[----:B-1----:R-:W-:Y:S01]  /*3ab0*/  BAR.SYNC.DEFER_BLOCKING 0x0 ;  /* 0x0000000000007b1d */ /* 0x002fe20000010000 */
        /* <DEDUP_REMOVED lines=72> */
[----:B------:R-:W-:-:S02]  /*3f40*/  LOP3.LUT R228, R7, 0x1c, RZ, 0xc0, !PT ;  /* 0x0000001c07e47812 */ /* 0x000fc400078ec0ff */
[----:B------:R-:W-:Y:S02]  /*3f50*/  F2FP.SATFINITE.E4M3.F32.PACK_AB_MERGE_C R140, R141, R140, RZ ;  /* 0x0000008c8d8c723e */ /* 0x000fe400048070ff */
[----:B------:R-:W-:Y:S01]  /*3f60*/  F2FP.SATFINITE.E4M3.F32.PACK_AB_MERGE_C R142, R143, R142, RZ ;  /* 0x0000008e8f8e723e */ /* 0x000fe200048070ff */
[C---:B------:R-:W-:Y:S01]  /*3f70*/  IMAD R25, R228.reuse, 0x20, R25 ;  /* 0x00000020e4197824 */ /* 0x040fe200078e0219 */
[----:B------:R-:W-:Y:S01]  /*3f80*/  F2FP.SATFINITE.E4M3.F32.PACK_AB_MERGE_C R72, R73, R72, RZ ;  /* 0x000000484948723e */ /* 0x000fe200048070ff */
[----:B------:R-:W-:Y:S01]  /*3f90*/  IMAD R228, R228, 0x4, R27 ;  /* 0x00000004e4e47824 */ /* 0x000fe200078e021b */
[----:B------:R-:W-:Y:S02]  /*3fa0*/  F2FP.SATFINITE.E4M3.F32.PACK_AB_MERGE_C R74, R75, R74, RZ ;  /* 0x0000004a4b4a723e */ /* 0x000fe400048070ff */
[----:B------:R-:W-:Y:S01]  /*3fb0*/  F2FP.SATFINITE.E4M3.F32.PACK_AB_MERGE_C R76, R77, R76, RZ ;  /* 0x0000004c4d4c723e */ /* 0x000fe200048070ff */
[----:B------:R-:W-:Y:S01]  /*3fc0*/  IMAD.IADD R25, R25, 0x1, R228 ;  /* 0x0000000119197824 */ /* 0x000fe200078e02e4 */
[----:B------:R-:W-:-:S02]  /*3fd0*/  F2FP.SATFINITE.E4M3.F32.PACK_AB_MERGE_C R78, R79, R78, RZ ;  /* 0x0000004e4f4e723e */ /* 0x000fc400048070ff */
[----:B------:R-:W-:Y:S02]  /*3fe0*/  F2FP.SATFINITE.E4M3.F32.PACK_AB_MERGE_C R223, R223, R230, RZ ;  /* 0x000000e6dfdf723e */ /* 0x000fe400048070ff */
[----:B------:R1:W-:Y:S01]  /*3ff0*/  STS.U16 [R25+UR8], R5 ;  /* 0x0000000519007988 */ /* 0x0003e20008000408 */
[----:B------:R-:W-:Y:S02]  /*4000*/  LOP3.LUT R3, R25, 0x10, RZ, 0x3c, !PT ;  /* 0x0000001019037812 */ /* 0x000fe400078e3cff */
[----:B------:R-:W-:Y:S01]  /*4010*/  F2FP.SATFINITE.E4M3.F32.PACK_AB_MERGE_C R224, R224, R229, RZ ;  /* 0x000000e5e0e0723e */ /* 0x000fe200048070ff */
[----:B------:R-:W-:Y:S01]  /*4020*/  STS.U16 [R25+UR8+0x400], R2 ;  /* 0x0004000219007988 */ /* 0x000fe20008000408 */
[----:B------:R-:W-:Y:S02]  /*4030*/  F2FP.SATFINITE.E4M3.F32.PACK_AB_MERGE_C R226, R226, R227, RZ ;  /* 0x000000e3e2e2723e */ /* 0x000fe400048070ff */
[----:B------:R-:W-:Y:S01]  /*4040*/  F2FP.SATFINITE.E4M3.F32.PACK_AB_MERGE_C R208, R209, R208, RZ ;  /* 0x000000d0d1d0723e */ /* 0x000fe200048070ff */
[----:B------:R-:W-:Y:S01]  /*4050*/  STS.U16 [R25+UR8+0x8], R0 ;  /* 0x0000080019007988 */ /* 0x000fe20008000408 */
[----:B------:R-:W-:-:S02]  /*4060*/  F2FP.SATFINITE.E4M3.F32.PACK_AB_MERGE_C R210, R211, R210, RZ ;  /* 0x000000d2d3d2723e */ /* 0x000fc400048070ff */
[----:B-1----:R-:W-:Y:S01]  /*4070*/  LOP3.LUT R5, R25, 0x20, RZ, 0x3c, !PT ;  /* 0x0000002019057812 */ /* 0x002fe200078e3cff */
[----:B------:R-:W-:Y:S01]  /*4080*/  STS.U16 [R25+UR8+0x408], R4 ;  /* 0x0004080419007988 */ /* 0x000fe20008000408 */
[----:B------:R-:W-:Y:S02]  /*4090*/  F2FP.SATFINITE.E4M3.F32.PACK_AB_MERGE_C R212, R213, R212, RZ ;  /* 0x000000d4d5d4723e */ /* 0x000fe400048070ff */
[----:B------:R-:W-:Y:S01]  /*40a0*/  F2FP.SATFINITE.E4M3.F32.PACK_AB_MERGE_C R214, R215, R214, RZ ;  /* 0x000000d6d7d6723e */ /* 0x000fe200048070ff */
[----:B------:R-:W-:Y:S01]  /*40b0*/  STS.U16 [R25+UR8+0x2000], R152 ;  /* 0x0020009819007988 */ /* 0x000fe20008000408 */
[----:B------:R-:W-:Y:S02]  /*40c0*/  F2FP.SATFINITE.E4M3.F32.PACK_AB_MERGE_C R144, R145, R144, RZ ;  /* 0x000000909190723e */ /* 0x000fe400048070ff */
[----:B------:R-:W-:Y:S01]  /*40d0*/  F2FP.SATFINITE.E4M3.F32.PACK_AB_MERGE_C R146, R147, R146, RZ ;  /* 0x000000929392723e */ /* 0x000fe200048070ff */
[----:B------:R-:W-:Y:S01]  /*40e0*/  STS.U16 [R25+UR8+0x2400], R154 ;  /* 0x0024009a19007988 */ /* 0x000fe20008000408 */
[----:B------:R-:W-:-:S02]  /*40f0*/  F2FP.SATFINITE.E4M3.F32.PACK_AB_MERGE_C R148, R149, R148, RZ ;  /* 0x000000949594723e */ /* 0x000fc400048070ff */
[----:B------:R-:W-:Y:S01]  /*4100*/  F2FP.SATFINITE.E4M3.F32.PACK_AB_MERGE_C R150, R151, R150, RZ ;  /* 0x000000969796723e */ /* 0x000fe200048070ff */
[----:B------:R-:W-:Y:S01]  /*4110*/  STS.U16 [R25+UR8+0x2008], R156 ;  /* 0x0020089c19007988 */ /* 0x000fe20008000408 */
[----:B------:R-:W-:Y:S02]  /*4120*/  F2FP.SATFINITE.E4M3.F32.PACK_AB_MERGE_C R80, R81, R80, RZ ;  /* 0x000000505150723e */ /* 0x000fe400048070ff */
[----:B------:R-:W-:Y:S01]  /*4130*/  F2FP.SATFINITE.E4M3.F32.PACK_AB_MERGE_C R82, R83, R82, RZ ;  /* 0x000000525352723e */ /* 0x000fe200048070ff */
[----:B------:R-:W-:Y:S01]  /*4140*/  STS.U16 [R25+UR8+0x2408], R158 ;  /* 0x0024089e19007988 */ /* 0x000fe20008000408 */
[----:B---3--:R-:W-:-:S03]  /*4150*/  F2FP.SATFINITE.E4M3.F32.PACK_AB_MERGE_C R84, R85, R84, RZ ;  /* 0x000000545554723e */ /* 0x008fc600048070ff */
[----:B------:R-:W-:Y:S04]  /*4160*/  STS.U16 [R25+UR8+0x4000], R88 ;  /* 0x0040005819007988 */ /* 0x000fe80008000408 */
[----:B------:R-:W-:Y:S04]  /*4170*/  STS.U16 [R25+UR8+0x4400], R90 ;  /* 0x0044005a19007988 */ /* 0x000fe80008000408 */
[----:B------:R-:W-:Y:S04]  /*4180*/  STS.U16 [R25+UR8+0x4008], R92 ;  /* 0x0040085c19007988 */ /* 0x000fe80008000408 */
[----:B------:R-:W-:Y:S04]  /*4190*/  STS.U16 [R25+UR8+0x4408], R94 ;  /* 0x0044085e19007988 */ /* 0x000fe80008000408 */
[----:B------:R-:W-:Y:S04]  /*41a0*/  STS.U16 [R25+UR8+0x6000], R24 ;  /* 0x0060001819007988 */ /* 0x000fe80008000408 */
[----:B------:R-:W-:Y:S04]  /*41b0*/  STS.U16 [R25+UR8+0x6400], R26 ;  /* 0x0064001a19007988 */ /* 0x000fe80008000408 */
[----:B------:R-:W-:Y:S04]  /*41c0*/  STS.U16 [R25+UR8+0x6008], R28 ;  /* 0x0060081c19007988 */ /* 0x000fe80008000408 */
[----:B------:R-:W-:Y:S04]  /*41d0*/  STS.U16 [R25+UR8+0x6408], R30 ;  /* 0x0064081e19007988 */ /* 0x000fe80008000408 */
[----:B------:R-:W-:Y:S01]  /*41e0*/  STS.U16 [R3+UR8], R6 ;  /* 0x0000000603007988 */ /* 0x000fe20008000408 */
[----:B--2---:R-:W-:-:S03]  /*41f0*/  F2FP.SATFINITE.E4M3.F32.PACK_AB_MERGE_C R86, R87, R86, RZ ;  /* 0x000000565756723e */ /* 0x004fc600048070ff */
        /* <DEDUP_REMOVED lines=14> */
[----:B------:R1:W-:Y:S04]  /*42e0*/  STS.U16 [R3+UR8+0x6408], R38 ;  /* 0x0064082603007988 */ /* 0x0003e80008000408 */
[----:B------:R-:W-:Y:S04]  /*42f0*/  STS.U16 [R5+UR8], R11 ;  /* 0x0000000b05007988 */ /* 0x000fe80008000408 */
[----:B------:R-:W-:Y:S01]  /*4300*/  STS.U16 [R5+UR8+0x400], R12 ;  /* 0x0004000c05007988 */ /* 0x000fe20008000408 */
[----:B-1----:R-:W-:-:S03]  /*4310*/  LOP3.LUT R3, R25, 0x30, RZ, 0x3c, !PT ;  /* 0x0000003019037812 */ /* 0x002fc600078e3cff */
        /* <DEDUP_REMOVED lines=50> */
[----:B-1----:R-:W-:-:S02]  /*4640*/  LOP3.LUT R5, R25, 0x60, RZ, 0x3c, !PT ;  /* 0x0000006019057812 */ /* 0x002fc400078e3cff */
[----:B------:R-:W-:Y:S01]  /*4650*/  LOP3.LUT R25, R25, 0x70, RZ, 0x3c, !PT ;  /* 0x0000007019197812 */ /* 0x000fe200078e3cff */
        /* <DEDUP_REMOVED lines=14> */
[----:B------:R-:W-:Y:S04]  /*4740*/  STS.U16 [R5+UR8], R219 ;  /* 0x000000db05007988 */ /* 0x000fe80008000408 */
        /* <DEDUP_REMOVED lines=30> */
[----:B------:R-:W-:Y:S01]  /*4930*/  STS.U16 [R25+UR8+0x6408], R86 ;  /* 0x0064085619007988 */ /* 0x000fe20008000408 */
[----:B------:R1:W-:Y:S06]  /*4940*/  MEMBAR.ALL.CTA ;  /* 0x0000000000007992 */ /* 0x0003ec0000008000 */
[----:B-1----:R-:W1:Y:S02]  /*4950*/  FENCE.VIEW.ASYNC.S ;  /* 0x00000000000073c6 */ /* 0x002e640000000000 */
[----:B-1----:R-:W-:Y:S06]  /*4960*/  BAR.SYNC.DEFER_BLOCKING 0x0 ;  /* 0x0000000000007b1d */ /* 0x002fec0000010000 */
[----:B------:R1:W-:Y:S01]  /*4970*/  @UP1 UTMASTG.2D [UR8], [UR4] ;  /* 0x00000008040013b5 */ /* 0x0003e20008008000 */
[----:B------:R0:W-:Y:S01]  /*4980*/  UTMACMDFLUSH ;  /* 0x00000000000079b7 */ /* 0x0001e20000000000 */
[----:B------:R-:W-:-:S04]  /*4990*/  DEPBAR.LE SB0, 0x0 ;  /* 0x000080000000791a */ /* 0x000fc80000000000 */
[----:B------:R-:W-:Y:S06]  /*49a0*/  BAR.SYNC.DEFER_BLOCKING 0x0 ;  /* 0x0000000000007b1d */ /* 0x000fec0000010000 */
[----:B-1----:R-:W-:Y:S05]  /*49b0*/  EXIT ;  /* 0x000000000000794d */ /* 0x002fea0003800000 */
.L_x_49:
[----:B------:R-:W1:Y:S02]  /*49c0*/  SYNCS.PHASECHK.TRANS64.TRYWAIT P0, [UR8+0x3000], R2 ;  /* 0x00300002ff0075a7 */ /* 0x000e640008000148 */
[----:B-1----:R-:W-:Y:S05]  /*49d0*/  @!P0 BRA `(.L_x_49) ;  /* 0xfffffffc00f88947 */ /* 0x002fea000383ffff */
[----:B------:R-:W-:Y:S05]  /*49e0*/  BRA `(.L_x_51) ;  /* 0xffffffdc00e07947 */ /* 0x000fea000383ffff */
.L_x_52:
[----:B------:R-:W-:-:S00]  /*49f0*/  BRA `(.L_x_52) ;  /* 0xfffffffc00fc7947 */ /* 0x000fc0000383ffff */
[----:B------:R-:W-:-:S00]  /*4a00*/  NOP ;  /* 0x0000000000007918 */ /* 0x000fc00000000000 */
[----:B------:R-:W-:-:S00]  /*4a10*/  NOP ;  /* 0x0000000000007918 */ /* 0x000fc00000000000 */
[----:B------:R-:W-:-:S00]  /*4a20*/  NOP ;  /* 0x0000000000007918 */ /* 0x000fc00000000000 */
[----:B------:R-:W-:-:S00]  /*4a30*/  NOP ;  /* 0x0000000000007918 */ /* 0x000fc00000000000 */
[----:B------:R-:W-:-:S00]  /*4a40*/  NOP ;  /* 0x0000000000007918 */ /* 0x000fc00000000000 */
[----:B------:R-:W-:-:S00]  /*4a50*/  NOP ;  /* 0x0000000000007918 */ /* 0x000fc00000000000 */
[----:B------:R-:W-:-:S00]  /*4a60*/  NOP ;  /* 0x0000000000007918 */ /* 0x000fc00000000000 */
[----:B------:R-:W-:-:S00]  /*4a70*/  NOP ;  /* 0x0000000000007918 */ /* 0x000fc00000000000 */
.L_x_53:


//--------------------- .nv.shared.gluon_wgmma    --------------------------
	.section	.nv.shared.gluon_wgmma,"aw",@nobits
	.sectionflags	@""
	.align	16
	.zero		1024


//--------------------- .nv.shared.reserved.0     --------------------------
	.section	.nv.shared.reserved.0,"aw",@nobits
	.weak		__nv_reservedSMEM_offset_0_alias
	.size		__nv_reservedSMEM_offset_0_alias, 0, 0
	.other		__nv_reservedSMEM_offset_0_alias,@"STO_CUDA_RESERVED_SHARED STV_DEFAULT"
__nv_reservedSMEM_offset_0_alias:
	.zero		0


//--------------------- .nv.constant0.gluon_wgmma --------------------------
	.section	.nv.constant0.gluon_wgmma,"a",@progbits
	.sectionflags	@""
	.align	4
.nv.constant0.gluon_wgmma:
	.zero		608


//--------------------- SYMBOLS --------------------------

	.type		.nv.reservedSmem.offset0,@object
	.size		.nv.reservedSmem.offset0,0x4
